// auto-generated by cutlass_sweep.gemm — config: {"arch": "sm_90", "cluster_m": 1, "cluster_n": 1, "dtype": "bf16", "stages": 0, "tile_k": 32, "tile_m": 256, "tile_n": 64}
#include "cutlass/cutlass.h"
#include "cutlass/gemm/collective/collective_builder.hpp"
#include "cutlass/gemm/device/gemm_universal_adapter.h"
#include "cutlass/gemm/kernel/gemm_universal.hpp"
#include "cutlass/epilogue/collective/collective_builder.hpp"

using ElemA = cutlass::bfloat16_t;
using ElemB = cutlass::bfloat16_t;
using ElemCD = cutlass::bfloat16_t;
using Acc  = float;
using TileShape    = cute::Shape<cute::_256, cute::_64, cute::_32>;
using ClusterShape = cute::Shape<cute::_1, cute::_1, cute::_1>;

using CollectiveEpilogue = typename cutlass::epilogue::collective::CollectiveBuilder<
    cutlass::arch::Sm90, cutlass::arch::OpClassTensorOp,
    TileShape, ClusterShape,
    cutlass::epilogue::collective::EpilogueTileAuto,
    Acc, Acc,
    ElemCD, cutlass::layout::RowMajor, 128 / cutlass::sizeof_bits<ElemCD>::value,
    ElemCD, cutlass::layout::RowMajor, 128 / cutlass::sizeof_bits<ElemCD>::value,
    cutlass::epilogue::collective::EpilogueScheduleAuto
  >::CollectiveOp;

using CollectiveMainloop = typename cutlass::gemm::collective::CollectiveBuilder<
    cutlass::arch::Sm90, cutlass::arch::OpClassTensorOp,
    ElemA, cutlass::layout::RowMajor, 128 / cutlass::sizeof_bits<ElemA>::value,
    ElemB, cutlass::layout::ColumnMajor, 128 / cutlass::sizeof_bits<ElemB>::value,
    Acc,
    TileShape, ClusterShape,
    cutlass::gemm::collective::StageCountAutoCarveout<static_cast<int>(sizeof(typename CollectiveEpilogue::SharedStorage))>,
    cutlass::gemm::collective::KernelScheduleAuto
  >::CollectiveOp;

using GemmKernel = cutlass::gemm::kernel::GemmUniversal<
    cute::Shape<int,int,int,int>,
    CollectiveMainloop,
    CollectiveEpilogue
>;
using Gemm = cutlass::gemm::device::GemmUniversalAdapter<GemmKernel>;

// Force the device kernel symbol into the cubin without needing a host main.
auto* _anchor = &cutlass::device_kernel<GemmKernel>;


// ===== COMPILED SASS (sm_90a) =====

	.target	sm_90a

	.elftype	@"ET_EXEC"


//--------------------- .note.nv.tkinfo           --------------------------
	.section	.note.nv.tkinfo,"",@"SHT_NOTE"
	.sectionflags	@"SHF_NOTE_NV_TKINFO"
	.tkinfo
        /*0018*/ 	.word	0x00000002
        /*0030*/ 	.string	""
        /*0030*/ 	.string	"ptxas"
        /*0030*/ 	.string	"Cuda compilation tools, release 13.0, V13.0.88"
        /*0030*/ 	.string	"Build cuda_13.0.r13.0/compiler.36424714_0"
        /*0030*/ 	.string	"-arch sm_90a -m 64 "



//--------------------- .note.nv.cuinfo           --------------------------
	.section	.note.nv.cuinfo,"",@"SHT_NOTE"
	.sectionflags	@"SHF_NOTE_NV_CUINFO"
        /*0018*/ 	.short	0x0002
        /*001a*/ 	.short	0x005a
        /*001c*/ 	.short	0x0082
	.zero		2


//--------------------- .nv.info                  --------------------------
	.section	.nv.info,"",@"SHT_CUDA_INFO"
	.align	4


	//----- nvinfo : EIATTR_REGCOUNT
	.align		4
        /*0000*/ 	.byte	0x04, 0x2f
        /*0002*/ 	.short	(.L_15 - .L_14)
	.align		4
.L_14:
        /*0004*/ 	.word	index@(_ZN7cutlass13device_kernelINS_4gemm6kernel13GemmUniversalIN4cute5tupleIJiiiiEEENS1_10collective13CollectiveMmaINS1_34MainloopSm90TmaGmmaWarpSpecializedILi11ENS5_IJNS4_1CILi1EEESB_SB_EEENS1_35KernelTmaWarpSpecializedCooperativeEEENS5_IJNSA_ILi256EEENSA_ILi64EEENSA_ILi32EEEEEENS_10bfloat16_tENS5_IJlSB_lEEESJ_SK_NS4_8TiledMMAINS4_8MMA_AtomIJNS4_4SM904GMMA27MMA_64x64x16_F32BF16BF16_SSILNSO_5MajorE0ELSQ_0ELNSO_7ScaleInE1ELSR_1EEEEEENS4_6LayoutINS5_IJNSA_ILi2EEESB_SB_EEENS5_IJSB_NSA_ILi0EEESX_EEEEENS5_IJNS4_10UnderscoreES10_S10_EEEEENS4_13SM90_TMA_LOADENS4_14ComposedLayoutINS4_7SwizzleILi2ELi4ELi3EEENS4_18smem_ptr_flag_bitsILi16EEENSU_INS5_IJNSA_ILi8EEESH_EEENS5_IJSH_SB_EEEEEEEvNS4_8identityES13_S1D_vS1E_EENS_8epilogue10collective6detail29Sm90TmaWarpSpecializedAdapterINS1H_15DefaultEpilogueISJ_SK_SK_NS1G_6thread17LinearCombinationISJ_Li1EffLNS1L_9ScaleType4KindE0ELNS_15FloatRoundStyleE2ESJ_EENS1_15EpilogueDefaultEEEEEvvEEEEvNT_6ParamsE)
        /*0008*/ 	.word	0x000000a8


	//----- nvinfo : EIATTR_FRAME_SIZE
	.align		4
.L_15:
        /*000c*/ 	.byte	0x04, 0x11
        /*000e*/ 	.short	(.L_17 - .L_16)
	.align		4
.L_16:
        /*0010*/ 	.word	index@(_ZN7cutlass13device_kernelINS_4gemm6kernel13GemmUniversalIN4cute5tupleIJiiiiEEENS1_10collective13CollectiveMmaINS1_34MainloopSm90TmaGmmaWarpSpecializedILi11ENS5_IJNS4_1CILi1EEESB_SB_EEENS1_35KernelTmaWarpSpecializedCooperativeEEENS5_IJNSA_ILi256EEENSA_ILi64EEENSA_ILi32EEEEEENS_10bfloat16_tENS5_IJlSB_lEEESJ_SK_NS4_8TiledMMAINS4_8MMA_AtomIJNS4_4SM904GMMA27MMA_64x64x16_F32BF16BF16_SSILNSO_5MajorE0ELSQ_0ELNSO_7ScaleInE1ELSR_1EEEEEENS4_6LayoutINS5_IJNSA_ILi2EEESB_SB_EEENS5_IJSB_NSA_ILi0EEESX_EEEEENS5_IJNS4_10UnderscoreES10_S10_EEEEENS4_13SM90_TMA_LOADENS4_14ComposedLayoutINS4_7SwizzleILi2ELi4ELi3EEENS4_18smem_ptr_flag_bitsILi16EEENSU_INS5_IJNSA_ILi8EEESH_EEENS5_IJSH_SB_EEEEEEEvNS4_8identityES13_S1D_vS1E_EENS_8epilogue10collective6detail29Sm90TmaWarpSpecializedAdapterINS1H_15DefaultEpilogueISJ_SK_SK_NS1G_6thread17LinearCombinationISJ_Li1EffLNS1L_9ScaleType4KindE0ELNS_15FloatRoundStyleE2ESJ_EENS1_15EpilogueDefaultEEEEEvvEEEEvNT_6ParamsE)
        /*0014*/ 	.word	0x00000000


	//----- nvinfo : EIATTR_MIN_STACK_SIZE
	.align		4
.L_17:
        /*0018*/ 	.byte	0x04, 0x12
        /*001a*/ 	.short	(.L_19 - .L_18)
	.align		4
.L_18:
        /*001c*/ 	.word	index@(_ZN7cutlass13device_kernelINS_4gemm6kernel13GemmUniversalIN4cute5tupleIJiiiiEEENS1_10collective13CollectiveMmaINS1_34MainloopSm90TmaGmmaWarpSpecializedILi11ENS5_IJNS4_1CILi1EEESB_SB_EEENS1_35KernelTmaWarpSpecializedCooperativeEEENS5_IJNSA_ILi256EEENSA_ILi64EEENSA_ILi32EEEEEENS_10bfloat16_tENS5_IJlSB_lEEESJ_SK_NS4_8TiledMMAINS4_8MMA_AtomIJNS4_4SM904GMMA27MMA_64x64x16_F32BF16BF16_SSILNSO_5MajorE0ELSQ_0ELNSO_7ScaleInE1ELSR_1EEEEEENS4_6LayoutINS5_IJNSA_ILi2EEESB_SB_EEENS5_IJSB_NSA_ILi0EEESX_EEEEENS5_IJNS4_10UnderscoreES10_S10_EEEEENS4_13SM90_TMA_LOADENS4_14ComposedLayoutINS4_7SwizzleILi2ELi4ELi3EEENS4_18smem_ptr_flag_bitsILi16EEENSU_INS5_IJNSA_ILi8EEESH_EEENS5_IJSH_SB_EEEEEEEvNS4_8identityES13_S1D_vS1E_EENS_8epilogue10collective6detail29Sm90TmaWarpSpecializedAdapterINS1H_15DefaultEpilogueISJ_SK_SK_NS1G_6thread17LinearCombinationISJ_Li1EffLNS1L_9ScaleType4KindE0ELNS_15FloatRoundStyleE2ESJ_EENS1_15EpilogueDefaultEEEEEvvEEEEvNT_6ParamsE)
        /*0020*/ 	.word	0x00000000
.L_19:


//--------------------- .nv.compat                --------------------------
	.section	.nv.compat,"",@"SHT_CUDA_COMPAT_INFO"
	.align	4
        /*0000*/ 	.byte	0x02, 0x09, 0x01, 0x00, 0x02, 0x02, 0x04, 0x00, 0x02, 0x05, 0x05, 0x00, 0x03, 0x07, 0x01, 0x01
        /*0010*/ 	.byte	0x02, 0x03, 0x01, 0x00, 0x02, 0x06, 0x01, 0x00, 0x04, 0x0b, 0x08, 0x00, 0x00, 0x00, 0x00, 0x00
        /*0020*/ 	.byte	0x00, 0x00, 0x00, 0x00


//--------------------- .nv.info._ZN7cutlass13device_kernelINS_4gemm6kernel13GemmUniversalIN4cute5tupleIJiiiiEEENS1_10collective13CollectiveMmaINS1_34MainloopSm90TmaGmmaWarpSpecializedILi11ENS5_IJNS4_1CILi1EEESB_SB_EEENS1_35KernelTmaWarpSpecializedCooperativeEEENS5_IJNSA_ILi256EEENSA_ILi64EEENSA_ILi32EEEEEENS_10bfloat16_tENS5_IJlSB_lEEESJ_SK_NS4_8TiledMMAINS4_8MMA_AtomIJNS4_4SM904GMMA27MMA_64x64x16_F32BF16BF16_SSILNSO_5MajorE0ELSQ_0ELNSO_7ScaleInE1ELSR_1EEEEEENS4_6LayoutINS5_IJNSA_ILi2EEESB_SB_EEENS5_IJSB_NSA_ILi0EEESX_EEEEENS5_IJNS4_10UnderscoreES10_S10_EEEEENS4_13SM90_TMA_LOADENS4_14ComposedLayoutINS4_7SwizzleILi2ELi4ELi3EEENS4_18smem_ptr_flag_bitsILi16EEENSU_INS5_IJNSA_ILi8EEESH_EEENS5_IJSH_SB_EEEEEEEvNS4_8identityES13_S1D_vS1E_EENS_8epilogue10collective6detail29Sm90TmaWarpSpecializedAdapterINS1H_15DefaultEpilogueISJ_SK_SK_NS1G_6thread17LinearCombinationISJ_Li1EffLNS1L_9ScaleType4KindE0ELNS_15FloatRoundStyleE2ESJ_EENS1_15EpilogueDefaultEEEEEvvEEEEvNT_6ParamsE --------------------------
	.section	.nv.info._ZN7cutlass13device_kernelINS_4gemm6kernel13GemmUniversalIN4cute5tupleIJiiiiEEENS1_10collective13CollectiveMmaINS1_34MainloopSm90TmaGmmaWarpSpecializedILi11ENS5_IJNS4_1CILi1EEESB_SB_EEENS1_35KernelTmaWarpSpecializedCooperativeEEENS5_IJNSA_ILi256EEENSA_ILi64EEENSA_ILi32EEEEEENS_10bfloat16_tENS5_IJlSB_lEEESJ_SK_NS4_8TiledMMAINS4_8MMA_AtomIJNS4_4SM904GMMA27MMA_64x64x16_F32BF16BF16_SSILNSO_5MajorE0ELSQ_0ELNSO_7ScaleInE1ELSR_1EEEEEENS4_6LayoutINS5_IJNSA_ILi2EEESB_SB_EEENS5_IJSB_NSA_ILi0EEESX_EEEEENS5_IJNS4_10UnderscoreES10_S10_EEEEENS4_13SM90_TMA_LOADENS4_14ComposedLayoutINS4_7SwizzleILi2ELi4ELi3EEENS4_18smem_ptr_flag_bitsILi16EEENSU_INS5_IJNSA_ILi8EEESH_EEENS5_IJSH_SB_EEEEEEEvNS4_8identityES13_S1D_vS1E_EENS_8epilogue10collective6detail29Sm90TmaWarpSpecializedAdapterINS1H_15DefaultEpilogueISJ_SK_SK_NS1G_6thread17LinearCombinationISJ_Li1EffLNS1L_9ScaleType4KindE0ELNS_15FloatRoundStyleE2ESJ_EENS1_15EpilogueDefaultEEEEEvvEEEEvNT_6ParamsE,"",@"SHT_CUDA_INFO"
	.sectionflags	@""
	.align	4


	//----- nvinfo : EIATTR_CUDA_API_VERSION
	.align		4
        /*0000*/ 	.byte	0x04, 0x37
        /*0002*/ 	.short	(.L_21 - .L_20)
.L_20:
        /*0004*/ 	.word	0x00000082


	//----- nvinfo : EIATTR_KPARAM_INFO
	.align		4
.L_21:
        /*0008*/ 	.byte	0x04, 0x17
        /*000a*/ 	.short	(.L_23 - .L_22)
.L_22:
        /*000c*/ 	.word	0x00000000
        /*0010*/ 	.short	0x0000
        /*0012*/ 	.short	0x0070
        /*0014*/ 	.byte	0x00, 0xf0, 0x01, 0x10


	//----- nvinfo : EIATTR_SPARSE_MMA_MASK
	.align		4
.L_23:
        /*0018*/ 	.byte	0x03, 0x50
        /*001a*/ 	.short	0x0000


	//----- nvinfo : EIATTR_MAXREG_COUNT
	.align		4
        /*001c*/ 	.byte	0x03, 0x1b
        /*001e*/ 	.short	0x00a8


	//----- nvinfo : EIATTR_NUM_BARRIERS
	.align		4
        /*0020*/ 	.byte	0x02, 0x4c
        /*0022*/ 	.byte	0x01
	.zero		1


	//----- nvinfo : EIATTR_EXTERNS
	.align		4
        /*0024*/ 	.byte	0x04, 0x0f
        /*0026*/ 	.short	(.L_25 - .L_24)


	//   ....[0]....
	.align		4
.L_24:
        /*0028*/ 	.word	index@(__assertfail)


	//----- nvinfo : EIATTR_MERCURY_ISA_VERSION
	.align		4
.L_25:
        /*002c*/ 	.byte	0x03, 0x5f
        /*002e*/ 	.short	0x0101


	//----- nvinfo : EIATTR_INT_WARP_WIDE_INSTR_OFFSETS
	.align		4
        /*0030*/ 	.byte	0x04, 0x31
        /*0032*/ 	.short	(.L_27 - .L_26)


	//   ....[0]....
.L_26:
        /*0034*/ 	.word	0x00000490


	//   ....[1]....
        /*0038*/ 	.word	0x000004a0


	//   ....[2]....
        /*003c*/ 	.word	0x000005e0


	//----- nvinfo : EIATTR_COOP_GROUP_MASK_REGIDS
	.align		4
.L_27:
        /*0040*/ 	.byte	0x04, 0x29
        /*0042*/ 	.short	(.L_29 - .L_28)


	//   ....[0]....
.L_28:
        /*0044*/ 	.word	0xffffffff


	//   ....[1]....
        /*0048*/ 	.word	0xffffffff


	//   ....[2]....
        /*004c*/ 	.word	0xffffffff


	//   ....[3]....
        /*0050*/ 	.word	0xffffffff


	//   ....[4]....
        /*0054*/ 	.word	0xffffffff


	//----- nvinfo : EIATTR_COOP_GROUP_INSTR_OFFSETS
	.align		4
.L_29:
        /*0058*/ 	.byte	0x04, 0x28
        /*005a*/ 	.short	(.L_31 - .L_30)


	//   ....[0]....
.L_30:
        /*005c*/ 	.word	0x00000060


	//   ....[1]....
        /*0060*/ 	.word	0x00000070


	//   ....[2]....
        /*0064*/ 	.word	0x00000130


	//   ....[3]....
        /*0068*/ 	.word	0x000003d0


	//   ....[4]....
        /*006c*/ 	.word	0x000012f0


	//----- nvinfo : EIATTR_REG_RECONFIG
	.align		4
.L_31:
        /*0070*/ 	.byte	0x01, 0x54
	.zero		2


	//----- nvinfo : EIATTR_SYSCALL_OFFSETS
	.align		4
        /*0074*/ 	.byte	0x04, 0x46
        /*0076*/ 	.short	(.L_33 - .L_32)


	//   ....[0]....
.L_32:
        /*0078*/ 	.word	0x000014e0


	//----- nvinfo : EIATTR_MBARRIER_INSTR_OFFSETS
	.align		4
.L_33:
        /*007c*/ 	.byte	0x04, 0x39
        /*007e*/ 	.short	(.L_35 - .L_34)


	//   ....[0]....
.L_34:
        /*0080*/ 	.word	0x00000250
        /*0084*/ 	.word	0x000000ff
        /*0088*/ 	.word	0x00000000
        /*008c*/ 	.short	0x0100
        /*008e*/ 	.byte	0x08
	.zero		1


	//   ....[1]....
        /*0090*/ 	.word	0x00000260
        /*0094*/ 	.word	0x000000ff
        /*0098*/ 	.word	0x00000058
        /*009c*/ 	.short	0x0100
        /*009e*/ 	.byte	0x08
	.zero		1


	//   ....[2]....
        /*00a0*/ 	.word	0x00000270
        /*00a4*/ 	.word	0x000000ff
        /*00a8*/ 	.word	0x00000008
        /*00ac*/ 	.short	0x0100
        /*00ae*/ 	.byte	0x08
	.zero		1


	//   ....[3]....
        /*00b0*/ 	.word	0x00000280
        /*00b4*/ 	.word	0x000000ff
        /*00b8*/ 	.word	0x00000060
        /*00bc*/ 	.short	0x0100
        /*00be*/ 	.byte	0x08
	.zero		1


	//   ....[4]....
        /*00c0*/ 	.word	0x00000290
        /*00c4*/ 	.word	0x000000ff
        /*00c8*/ 	.word	0x00000010
        /*00cc*/ 	.short	0x0100
        /*00ce*/ 	.byte	0x08
	.zero		1


	//   ....[5]....
        /*00d0*/ 	.word	0x000002a0
        /*00d4*/ 	.word	0x000000ff
        /*00d8*/ 	.word	0x00000068
        /*00dc*/ 	.short	0x0100
        /*00de*/ 	.byte	0x08
	.zero		1


	//   ....[6]....
        /*00e0*/ 	.word	0x000002b0
        /*00e4*/ 	.word	0x000000ff
        /*00e8*/ 	.word	0x00000018
        /*00ec*/ 	.short	0x0100
        /*00ee*/ 	.byte	0x08
	.zero		1


	//   ....[7]....
        /*00f0*/ 	.word	0x000002c0
        /*00f4*/ 	.word	0x000000ff
        /*00f8*/ 	.word	0x00000070
        /*00fc*/ 	.short	0x0100
        /*00fe*/ 	.byte	0x08
	.zero		1


	//   ....[8]....
        /*0100*/ 	.word	0x000002d0
        /*0104*/ 	.word	0x000000ff
        /*0108*/ 	.word	0x00000020
        /*010c*/ 	.short	0x0100
        /*010e*/ 	.byte	0x08
	.zero		1


	//   ....[9]....
        /*0110*/ 	.word	0x000002e0
        /*0114*/ 	.word	0x000000ff
        /*0118*/ 	.word	0x00000078
        /*011c*/ 	.short	0x0100
        /*011e*/ 	.byte	0x08
	.zero		1


	//   ....[10]....
        /*0120*/ 	.word	0x000002f0
        /*0124*/ 	.word	0x000000ff
        /*0128*/ 	.word	0x00000028
        /*012c*/ 	.short	0x0100
        /*012e*/ 	.byte	0x08
	.zero		1


	//   ....[11]....
        /*0130*/ 	.word	0x00000300
        /*0134*/ 	.word	0x000000ff
        /*0138*/ 	.word	0x00000080
        /*013c*/ 	.short	0x0100
        /*013e*/ 	.byte	0x08
	.zero		1


	//   ....[12]....
        /*0140*/ 	.word	0x00000310
        /*0144*/ 	.word	0x000000ff
        /*0148*/ 	.word	0x00000030
        /*014c*/ 	.short	0x0100
        /*014e*/ 	.byte	0x08
	.zero		1


	//   ....[13]....
        /*0150*/ 	.word	0x00000320
        /*0154*/ 	.word	0x000000ff
        /*0158*/ 	.word	0x00000088
        /*015c*/ 	.short	0x0100
        /*015e*/ 	.byte	0x08
	.zero		1


	//   ....[14]....
        /*0160*/ 	.word	0x00000330
        /*0164*/ 	.word	0x000000ff
        /*0168*/ 	.word	0x00000038
        /*016c*/ 	.short	0x0100
        /*016e*/ 	.byte	0x08
	.zero		1


	//   ....[15]....
        /*0170*/ 	.word	0x00000340
        /*0174*/ 	.word	0x000000ff
        /*0178*/ 	.word	0x00000090
        /*017c*/ 	.short	0x0100
        /*017e*/ 	.byte	0x08
	.zero		1


	//   ....[16]....
        /*0180*/ 	.word	0x00000350
        /*0184*/ 	.word	0x000000ff
        /*0188*/ 	.word	0x00000040
        /*018c*/ 	.short	0x0100
        /*018e*/ 	.byte	0x08
	.zero		1


	//   ....[17]....
        /*0190*/ 	.word	0x00000360
        /*0194*/ 	.word	0x000000ff
        /*0198*/ 	.word	0x00000098
        /*019c*/ 	.short	0x0100
        /*019e*/ 	.byte	0x08
	.zero		1


	//   ....[18]....
        /*01a0*/ 	.word	0x00000370
        /*01a4*/ 	.word	0x000000ff
        /*01a8*/ 	.word	0x00000048
        /*01ac*/ 	.short	0x0100
        /*01ae*/ 	.byte	0x08
	.zero		1


	//   ....[19]....
        /*01b0*/ 	.word	0x00000380
        /*01b4*/ 	.word	0x000000ff
        /*01b8*/ 	.word	0x000000a0
        /*01bc*/ 	.short	0x0100
        /*01be*/ 	.byte	0x08
	.zero		1


	//   ....[20]....
        /*01c0*/ 	.word	0x00000390
        /*01c4*/ 	.word	0x000000ff
        /*01c8*/ 	.word	0x00000050
        /*01cc*/ 	.short	0x0100
        /*01ce*/ 	.byte	0x08
	.zero		1


	//   ....[21]....
        /*01d0*/ 	.word	0x000003a0
        /*01d4*/ 	.word	0x000000ff
        /*01d8*/ 	.word	0x000000a8
        /*01dc*/ 	.short	0x0100
        /*01de*/ 	.byte	0x08
	.zero		1


	//   ....[22]....
        /*01e0*/ 	.word	0x00000660
        /*01e4*/ 	.word	0x000000ff
        /*01e8*/ 	.word	0x000000c0
        /*01ec*/ 	.short	0x0100
        /*01ee*/ 	.byte	0x08
	.zero		1


	//   ....[23]....
        /*01f0*/ 	.word	0x000006e0
        /*01f4*/ 	.word	0x000000ff
        /*01f8*/ 	.word	0x000000c8
        /*01fc*/ 	.short	0x0100
        /*01fe*/ 	.byte	0x08
	.zero		1


	//   ....[24]....
        /*0200*/ 	.word	0x00001560
        /*0204*/ 	.word	0x00000003
        /*0208*/ 	.word	0x00000000
        /*020c*/ 	.short	0x010a
        /*020e*/ 	.byte	0x3f
	.zero		1


	//   ....[25]....
        /*0210*/ 	.word	0x000015c0
        /*0214*/ 	.word	0x00000003
        /*0218*/ 	.word	0x00000000
        /*021c*/ 	.short	0x010a
        /*021e*/ 	.byte	0x3f
	.zero		1


	//   ....[26]....
        /*0220*/ 	.word	0x000018f0
        /*0224*/ 	.word	0x000000ff
        /*0228*/ 	.word	0x00000000
        /*022c*/ 	.short	0x010a
        /*022e*/ 	.byte	0x04
	.zero		1


	//   ....[27]....
        /*0230*/ 	.word	0x00001930
        /*0234*/ 	.word	0x000000ff
        /*0238*/ 	.word	0x00000000
        /*023c*/ 	.short	0x010a
        /*023e*/ 	.byte	0x04
	.zero		1


	//   ....[28]....
        /*0240*/ 	.word	0x00001b70
        /*0244*/ 	.word	0x000000ff
        /*0248*/ 	.word	0x00000000
        /*024c*/ 	.short	0x0101
        /*024e*/ 	.byte	0x04
	.zero		1


	//   ....[29]....
        /*0250*/ 	.word	0x00001d50
        /*0254*/ 	.word	0x000000ff
        /*0258*/ 	.word	0x00000000
        /*025c*/ 	.short	0x0101
        /*025e*/ 	.byte	0x06
	.zero		1


	//   ....[30]....
        /*0260*/ 	.word	0x00007a90
        /*0264*/ 	.word	0x0000000e
        /*0268*/ 	.word	0x00000058
        /*026c*/ 	.short	0x010a
        /*026e*/ 	.byte	0x3f
	.zero		1


	//   ....[31]....
        /*0270*/ 	.word	0x00007e20
        /*0274*/ 	.word	0x00000006
        /*0278*/ 	.word	0x000000c8
        /*027c*/ 	.short	0x0101
        /*027e*/ 	.byte	0x3f
	.zero		1


	//   ....[32]....
        /*0280*/ 	.word	0x00008540
        /*0284*/ 	.word	0x00000007
        /*0288*/ 	.word	0x00000000
        /*028c*/ 	.short	0x010a
        /*028e*/ 	.byte	0x3f
	.zero		1


	//   ....[33]....
        /*0290*/ 	.word	0x000085c0
        /*0294*/ 	.word	0x00000009
        /*0298*/ 	.word	0x00000000
        /*029c*/ 	.short	0x010a
        /*029e*/ 	.byte	0x3f
	.zero		1


	//   ....[34]....
        /*02a0*/ 	.word	0x00008650
        /*02a4*/ 	.word	0x00000006
        /*02a8*/ 	.word	0x00000000
        /*02ac*/ 	.short	0x010a
        /*02ae*/ 	.byte	0x3f
	.zero		1


	//   ....[35]....
        /*02b0*/ 	.word	0x000086e0
        /*02b4*/ 	.word	0x00000009
        /*02b8*/ 	.word	0x00000000
        /*02bc*/ 	.short	0x010a
        /*02be*/ 	.byte	0x3f
	.zero		1


	//   ....[36]....
        /*02c0*/ 	.word	0x00008770
        /*02c4*/ 	.word	0x00000006
        /*02c8*/ 	.word	0x00000000
        /*02cc*/ 	.short	0x010a
        /*02ce*/ 	.byte	0x3f
	.zero		1


	//   ....[37]....
        /*02d0*/ 	.word	0x00008800
        /*02d4*/ 	.word	0x00000009
        /*02d8*/ 	.word	0x00000000
        /*02dc*/ 	.short	0x010a
        /*02de*/ 	.byte	0x3f
	.zero		1


	//   ....[38]....
        /*02e0*/ 	.word	0x00008890
        /*02e4*/ 	.word	0x00000006
        /*02e8*/ 	.word	0x00000000
        /*02ec*/ 	.short	0x010a
        /*02ee*/ 	.byte	0x3f
	.zero		1


	//   ....[39]....
        /*02f0*/ 	.word	0x00008920
        /*02f4*/ 	.word	0x00000009
        /*02f8*/ 	.word	0x00000000
        /*02fc*/ 	.short	0x010a
        /*02fe*/ 	.byte	0x3f
	.zero		1


	//   ....[40]....
        /*0300*/ 	.word	0x000089b0
        /*0304*/ 	.word	0x00000006
        /*0308*/ 	.word	0x00000000
        /*030c*/ 	.short	0x010a
        /*030e*/ 	.byte	0x3f
	.zero		1


	//   ....[41]....
        /*0310*/ 	.word	0x00008a40
        /*0314*/ 	.word	0x00000009
        /*0318*/ 	.word	0x00000000
        /*031c*/ 	.short	0x010a
        /*031e*/ 	.byte	0x3f
	.zero		1


	//   ....[42]....
        /*0320*/ 	.word	0x00008ad0
        /*0324*/ 	.word	0x00000003
        /*0328*/ 	.word	0x00000000
        /*032c*/ 	.short	0x010a
        /*032e*/ 	.byte	0x3f
	.zero		1


	//   ....[43]....
        /*0330*/ 	.word	0x00008b30
        /*0334*/ 	.word	0x00000003
        /*0338*/ 	.word	0x00000000
        /*033c*/ 	.short	0x010a
        /*033e*/ 	.byte	0x3f
	.zero		1


	//   ....[44]....
        /*0340*/ 	.word	0x00008b90
        /*0344*/ 	.word	0x00000004
        /*0348*/ 	.word	0x00000000
        /*034c*/ 	.short	0x010a
        /*034e*/ 	.byte	0x3f
	.zero		1


	//   ....[45]....
        /*0350*/ 	.word	0x00008c60
        /*0354*/ 	.word	0x0000000e
        /*0358*/ 	.word	0x00000058
        /*035c*/ 	.short	0x010a
        /*035e*/ 	.byte	0x3f
	.zero		1


	//   ....[46]....
        /*0360*/ 	.word	0x00008d30
        /*0364*/ 	.word	0x00000007
        /*0368*/ 	.word	0x00000000
        /*036c*/ 	.short	0x010a
        /*036e*/ 	.byte	0x3f
	.zero		1


	//   ....[47]....
        /*0370*/ 	.word	0x00008d80
        /*0374*/ 	.word	0x00000009
        /*0378*/ 	.word	0x00000000
        /*037c*/ 	.short	0x010a
        /*037e*/ 	.byte	0x3f
	.zero		1


	//   ....[48]....
        /*0380*/ 	.word	0x00008dd0
        /*0384*/ 	.word	0x00000006
        /*0388*/ 	.word	0x00000000
        /*038c*/ 	.short	0x010a
        /*038e*/ 	.byte	0x3f
	.zero		1


	//   ....[49]....
        /*0390*/ 	.word	0x00008e20
        /*0394*/ 	.word	0x00000009
        /*0398*/ 	.word	0x00000000
        /*039c*/ 	.short	0x010a
        /*039e*/ 	.byte	0x3f
	.zero		1


	//   ....[50]....
        /*03a0*/ 	.word	0x00008e70
        /*03a4*/ 	.word	0x00000006
        /*03a8*/ 	.word	0x00000000
        /*03ac*/ 	.short	0x010a
        /*03ae*/ 	.byte	0x3f
	.zero		1


	//   ....[51]....
        /*03b0*/ 	.word	0x00008ec0
        /*03b4*/ 	.word	0x00000009
        /*03b8*/ 	.word	0x00000000
        /*03bc*/ 	.short	0x010a
        /*03be*/ 	.byte	0x3f
	.zero		1


	//   ....[52]....
        /*03c0*/ 	.word	0x00008f10
        /*03c4*/ 	.word	0x00000006
        /*03c8*/ 	.word	0x00000000
        /*03cc*/ 	.short	0x010a
        /*03ce*/ 	.byte	0x3f
	.zero		1


	//   ....[53]....
        /*03d0*/ 	.word	0x00008f60
        /*03d4*/ 	.word	0x00000009
        /*03d8*/ 	.word	0x00000000
        /*03dc*/ 	.short	0x010a
        /*03de*/ 	.byte	0x3f
	.zero		1


	//   ....[54]....
        /*03e0*/ 	.word	0x00008fb0
        /*03e4*/ 	.word	0x00000006
        /*03e8*/ 	.word	0x00000000
        /*03ec*/ 	.short	0x010a
        /*03ee*/ 	.byte	0x3f
	.zero		1


	//   ....[55]....
        /*03f0*/ 	.word	0x00009000
        /*03f4*/ 	.word	0x00000009
        /*03f8*/ 	.word	0x00000000
        /*03fc*/ 	.short	0x010a
        /*03fe*/ 	.byte	0x3f
	.zero		1


	//----- nvinfo : EIATTR_NUM_MBARRIERS
	.align		4
.L_35:
        /*0400*/ 	.byte	0x03, 0x38
        /*0402*/ 	.short	0x0018


	//----- nvinfo : EIATTR_EXIT_INSTR_OFFSETS
	.align		4
        /*0404*/ 	.byte	0x04, 0x1c
        /*0406*/ 	.short	(.L_37 - .L_36)


	//   ....[0]....
.L_36:
        /*0408*/ 	.word	0x00000780


	//   ....[1]....
        /*040c*/ 	.word	0x00001050


	//   ....[2]....
        /*0410*/ 	.word	0x00007170


	//   ....[3]....
        /*0414*/ 	.word	0x000077a0


	//   ....[4]....
        /*0418*/ 	.word	0x00008b20


	//----- nvinfo : EIATTR_MAX_THREADS
	.align		4
.L_37:
        /*041c*/ 	.byte	0x04, 0x05
        /*041e*/ 	.short	(.L_39 - .L_38)
.L_38:
        /*0420*/ 	.word	0x00000180
        /*0424*/ 	.word	0x00000001
        /*0428*/ 	.word	0x00000001


	//----- nvinfo : EIATTR_CRS_STACK_SIZE
	.align		4
.L_39:
        /*042c*/ 	.byte	0x04, 0x1e
        /*042e*/ 	.short	(.L_41 - .L_40)
.L_40:
        /*0430*/ 	.word	0x00000000


	//----- nvinfo : EIATTR_CBANK_PARAM_SIZE
	.align		4
.L_41:
        /*0434*/ 	.byte	0x03, 0x19
        /*0436*/ 	.short	0x0470


	//----- nvinfo : EIATTR_PARAM_CBANK
	.align		4
        /*0438*/ 	.byte	0x04, 0x0a
        /*043a*/ 	.short	(.L_43 - .L_42)
	.align		4
.L_42:
        /*043c*/ 	.word	index@(.nv.constant0._ZN7cutlass13device_kernelINS_4gemm6kernel13GemmUniversalIN4cute5tupleIJiiiiEEENS1_10collective13CollectiveMmaINS1_34MainloopSm90TmaGmmaWarpSpecializedILi11ENS5_IJNS4_1CILi1EEESB_SB_EEENS1_35KernelTmaWarpSpecializedCooperativeEEENS5_IJNSA_ILi256EEENSA_ILi64EEENSA_ILi32EEEEEENS_10bfloat16_tENS5_IJlSB_lEEESJ_SK_NS4_8TiledMMAINS4_8MMA_AtomIJNS4_4SM904GMMA27MMA_64x64x16_F32BF16BF16_SSILNSO_5MajorE0ELSQ_0ELNSO_7ScaleInE1ELSR_1EEEEEENS4_6LayoutINS5_IJNSA_ILi2EEESB_SB_EEENS5_IJSB_NSA_ILi0EEESX_EEEEENS5_IJNS4_10UnderscoreES10_S10_EEEEENS4_13SM90_TMA_LOADENS4_14ComposedLayoutINS4_7SwizzleILi2ELi4ELi3EEENS4_18smem_ptr_flag_bitsILi16EEENSU_INS5_IJNSA_ILi8EEESH_EEENS5_IJSH_SB_EEEEEEEvNS4_8identityES13_S1D_vS1E_EENS_8epilogue10collective6detail29Sm90TmaWarpSpecializedAdapterINS1H_15DefaultEpilogueISJ_SK_SK_NS1G_6thread17LinearCombinationISJ_Li1EffLNS1L_9ScaleType4KindE0ELNS_15FloatRoundStyleE2ESJ_EENS1_15EpilogueDefaultEEEEEvvEEEEvNT_6ParamsE)
        /*0440*/ 	.short	0x0210
        /*0442*/ 	.short	0x0470


	//----- nvinfo : EIATTR_SW_WAR
	.align		4
.L_43:
        /*0444*/ 	.byte	0x04, 0x36
        /*0446*/ 	.short	(.L_45 - .L_44)
.L_44:
        /*0448*/ 	.word	0x00000008
.L_45:


//--------------------- .nv.callgraph             --------------------------
	.section	.nv.callgraph,"",@"SHT_CUDA_CALLGRAPH"
	.align	4
	.sectionentsize	8
	.align		4
        /*0000*/ 	.word	0x00000000
	.align		4
        /*0004*/ 	.word	0xffffffff
	.align		4
        /*0008*/ 	.word	index@(_ZN7cutlass13device_kernelINS_4gemm6kernel13GemmUniversalIN4cute5tupleIJiiiiEEENS1_10collective13CollectiveMmaINS1_34MainloopSm90TmaGmmaWarpSpecializedILi11ENS5_IJNS4_1CILi1EEESB_SB_EEENS1_35KernelTmaWarpSpecializedCooperativeEEENS5_IJNSA_ILi256EEENSA_ILi64EEENSA_ILi32EEEEEENS_10bfloat16_tENS5_IJlSB_lEEESJ_SK_NS4_8TiledMMAINS4_8MMA_AtomIJNS4_4SM904GMMA27MMA_64x64x16_F32BF16BF16_SSILNSO_5MajorE0ELSQ_0ELNSO_7ScaleInE1ELSR_1EEEEEENS4_6LayoutINS5_IJNSA_ILi2EEESB_SB_EEENS5_IJSB_NSA_ILi0EEESX_EEEEENS5_IJNS4_10UnderscoreES10_S10_EEEEENS4_13SM90_TMA_LOADENS4_14ComposedLayoutINS4_7SwizzleILi2ELi4ELi3EEENS4_18smem_ptr_flag_bitsILi16EEENSU_INS5_IJNSA_ILi8EEESH_EEENS5_IJSH_SB_EEEEEEEvNS4_8identityES13_S1D_vS1E_EENS_8epilogue10collective6detail29Sm90TmaWarpSpecializedAdapterINS1H_15DefaultEpilogueISJ_SK_SK_NS1G_6thread17LinearCombinationISJ_Li1EffLNS1L_9ScaleType4KindE0ELNS_15FloatRoundStyleE2ESJ_EENS1_15EpilogueDefaultEEEEEvvEEEEvNT_6ParamsE)
	.align		4
        /*000c*/ 	.word	index@(__assertfail)
	.align		4
        /*0010*/ 	.word	0x00000000
	.align		4
        /*0014*/ 	.word	0xfffffffe
	.align		4
        /*0018*/ 	.word	0x00000000
	.align		4
        /*001c*/ 	.word	0xfffffffd
	.align		4
        /*0020*/ 	.word	0x00000000
	.align		4
        /*0024*/ 	.word	0xfffffffc


//--------------------- .nv.constant4             --------------------------
	.section	.nv.constant4,"a",@progbits
	.align	8
	.align		8
.nv.constant4:
        /*0000*/ 	.dword	__assertfail
	.align		8
        /*0008*/ 	.dword	__unnamed_1
	.align		8
        /*0010*/ 	.dword	_ZN39_INTERNAL_2b3d451b_4_k_cu_a31412bd_25264cuda3std3__45__cpo5beginE
	.align		8
        /*0018*/ 	.dword	_ZN39_INTERNAL_2b3d451b_4_k_cu_a31412bd_25264cuda3std3__45__cpo3endE
	.align		8
        /*0020*/ 	.dword	_ZN39_INTERNAL_2b3d451b_4_k_cu_a31412bd_25264cuda3std3__45__cpo6cbeginE
	.align		8
        /*0028*/ 	.dword	_ZN39_INTERNAL_2b3d451b_4_k_cu_a31412bd_25264cuda3std3__45__cpo4cendE
	.align		8
        /*0030*/ 	.dword	_ZN39_INTERNAL_2b3d451b_4_k_cu_a31412bd_25264cuda3std3__441_GLOBAL__N__2b3d451b_4_k_cu_a31412bd_25266ignoreE
	.align		8
        /*0038*/ 	.dword	_ZN39_INTERNAL_2b3d451b_4_k_cu_a31412bd_25264cuda3std3__419piecewise_constructE
	.align		8
        /*0040*/ 	.dword	_ZN39_INTERNAL_2b3d451b_4_k_cu_a31412bd_25264cuda3std3__48in_placeE
	.align		8
        /*0048*/ 	.dword	_ZN39_INTERNAL_2b3d451b_4_k_cu_a31412bd_25264cuda3std6ranges3__45__cpo4swapE
	.align		8
        /*0050*/ 	.dword	_ZN39_INTERNAL_2b3d451b_4_k_cu_a31412bd_25264cuda3std6ranges3__45__cpo9iter_moveE
	.align		8
        /*0058*/ 	.dword	_ZN39_INTERNAL_2b3d451b_4_k_cu_a31412bd_25264cute7productE
	.align		8
        /*0060*/ 	.dword	_ZN39_INTERNAL_2b3d451b_4_k_cu_a31412bd_25264cute1_E
	.align		8
        /*0068*/ 	.dword	$str$22
	.align		8
        /*0070*/ 	.dword	$str$23


//--------------------- .text._ZN7cutlass13device_kernelINS_4gemm6kernel13GemmUniversalIN4cute5tupleIJiiiiEEENS1_10collective13CollectiveMmaINS1_34MainloopSm90TmaGmmaWarpSpecializedILi11ENS5_IJNS4_1CILi1EEESB_SB_EEENS1_35KernelTmaWarpSpecializedCooperativeEEENS5_IJNSA_ILi256EEENSA_ILi64EEENSA_ILi32EEEEEENS_10bfloat16_tENS5_IJlSB_lEEESJ_SK_NS4_8TiledMMAINS4_8MMA_AtomIJNS4_4SM904GMMA27MMA_64x64x16_F32BF16BF16_SSILNSO_5MajorE0ELSQ_0ELNSO_7ScaleInE1ELSR_1EEEEEENS4_6LayoutINS5_IJNSA_ILi2EEESB_SB_EEENS5_IJSB_NSA_ILi0EEESX_EEEEENS5_IJNS4_10UnderscoreES10_S10_EEEEENS4_13SM90_TMA_LOADENS4_14ComposedLayoutINS4_7SwizzleILi2ELi4ELi3EEENS4_18smem_ptr_flag_bitsILi16EEENSU_INS5_IJNSA_ILi8EEESH_EEENS5_IJSH_SB_EEEEEEEvNS4_8identityES13_S1D_vS1E_EENS_8epilogue10collective6detail29Sm90TmaWarpSpecializedAdapterINS1H_15DefaultEpilogueISJ_SK_SK_NS1G_6thread17LinearCombinationISJ_Li1EffLNS1L_9ScaleType4KindE0ELNS_15FloatRoundStyleE2ESJ_EENS1_15EpilogueDefaultEEEEEvvEEEEvNT_6ParamsE --------------------------
	.section	.text._ZN7cutlass13device_kernelINS_4gemm6kernel13GemmUniversalIN4cute5tupleIJiiiiEEENS1_10collective13CollectiveMmaINS1_34MainloopSm90TmaGmmaWarpSpecializedILi11ENS5_IJNS4_1CILi1EEESB_SB_EEENS1_35KernelTmaWarpSpecializedCooperativeEEENS5_IJNSA_ILi256EEENSA_ILi64EEENSA_ILi32EEEEEENS_10bfloat16_tENS5_IJlSB_lEEESJ_SK_NS4_8TiledMMAINS4_8MMA_AtomIJNS4_4SM904GMMA27MMA_64x64x16_F32BF16BF16_SSILNSO_5MajorE0ELSQ_0ELNSO_7ScaleInE1ELSR_1EEEEEENS4_6LayoutINS5_IJNSA_ILi2EEESB_SB_EEENS5_IJSB_NSA_ILi0EEESX_EEEEENS5_IJNS4_10UnderscoreES10_S10_EEEEENS4_13SM90_TMA_LOADENS4_14ComposedLayoutINS4_7SwizzleILi2ELi4ELi3EEENS4_18smem_ptr_flag_bitsILi16EEENSU_INS5_IJNSA_ILi8EEESH_EEENS5_IJSH_SB_EEEEEEEvNS4_8identityES13_S1D_vS1E_EENS_8epilogue10collective6detail29Sm90TmaWarpSpecializedAdapterINS1H_15DefaultEpilogueISJ_SK_SK_NS1G_6thread17LinearCombinationISJ_Li1EffLNS1L_9ScaleType4KindE0ELNS_15FloatRoundStyleE2ESJ_EENS1_15EpilogueDefaultEEEEEvvEEEEvNT_6ParamsE,"ax",@progbits
	.align	128
.text._ZN7cutlass13device_kernelINS_4gemm6kernel13GemmUniversalIN4cute5tupleIJiiiiEEENS1_10collective13CollectiveMmaINS1_34MainloopSm90TmaGmmaWarpSpecializedILi11ENS5_IJNS4_1CILi1EEESB_SB_EEENS1_35KernelTmaWarpSpecializedCooperativeEEENS5_IJNSA_ILi256EEENSA_ILi64EEENSA_ILi32EEEEEENS_10bfloat16_tENS5_IJlSB_lEEESJ_SK_NS4_8TiledMMAINS4_8MMA_AtomIJNS4_4SM904GMMA27MMA_64x64x16_F32BF16BF16_SSILNSO_5MajorE0ELSQ_0ELNSO_7ScaleInE1ELSR_1EEEEEENS4_6LayoutINS5_IJNSA_ILi2EEESB_SB_EEENS5_IJSB_NSA_ILi0EEESX_EEEEENS5_IJNS4_10UnderscoreES10_S10_EEEEENS4_13SM90_TMA_LOADENS4_14ComposedLayoutINS4_7SwizzleILi2ELi4ELi3EEENS4_18smem_ptr_flag_bitsILi16EEENSU_INS5_IJNSA_ILi8EEESH_EEENS5_IJSH_SB_EEEEEEEvNS4_8identityES13_S1D_vS1E_EENS_8epilogue10collective6detail29Sm90TmaWarpSpecializedAdapterINS1H_15DefaultEpilogueISJ_SK_SK_NS1G_6thread17LinearCombinationISJ_Li1EffLNS1L_9ScaleType4KindE0ELNS_15FloatRoundStyleE2ESJ_EENS1_15EpilogueDefaultEEEEEvvEEEEvNT_6ParamsE:
        .type           _ZN7cutlass13device_kernelINS_4gemm6kernel13GemmUniversalIN4cute5tupleIJiiiiEEENS1_10collective13CollectiveMmaINS1_34MainloopSm90TmaGmmaWarpSpecializedILi11ENS5_IJNS4_1CILi1EEESB_SB_EEENS1_35KernelTmaWarpSpecializedCooperativeEEENS5_IJNSA_ILi256EEENSA_ILi64EEENSA_ILi32EEEEEENS_10bfloat16_tENS5_IJlSB_lEEESJ_SK_NS4_8TiledMMAINS4_8MMA_AtomIJNS4_4SM904GMMA27MMA_64x64x16_F32BF16BF16_SSILNSO_5MajorE0ELSQ_0ELNSO_7ScaleInE1ELSR_1EEEEEENS4_6LayoutINS5_IJNSA_ILi2EEESB_SB_EEENS5_IJSB_NSA_ILi0EEESX_EEEEENS5_IJNS4_10UnderscoreES10_S10_EEEEENS4_13SM90_TMA_LOADENS4_14ComposedLayoutINS4_7SwizzleILi2ELi4ELi3EEENS4_18smem_ptr_flag_bitsILi16EEENSU_INS5_IJNSA_ILi8EEESH_EEENS5_IJSH_SB_EEEEEEEvNS4_8identityES13_S1D_vS1E_EENS_8epilogue10collective6detail29Sm90TmaWarpSpecializedAdapterINS1H_15DefaultEpilogueISJ_SK_SK_NS1G_6thread17LinearCombinationISJ_Li1EffLNS1L_9ScaleType4KindE0ELNS_15FloatRoundStyleE2ESJ_EENS1_15EpilogueDefaultEEEEEvvEEEEvNT_6ParamsE,@function
        .size           _ZN7cutlass13device_kernelINS_4gemm6kernel13GemmUniversalIN4cute5tupleIJiiiiEEENS1_10collective13CollectiveMmaINS1_34MainloopSm90TmaGmmaWarpSpecializedILi11ENS5_IJNS4_1CILi1EEESB_SB_EEENS1_35KernelTmaWarpSpecializedCooperativeEEENS5_IJNSA_ILi256EEENSA_ILi64EEENSA_ILi32EEEEEENS_10bfloat16_tENS5_IJlSB_lEEESJ_SK_NS4_8TiledMMAINS4_8MMA_AtomIJNS4_4SM904GMMA27MMA_64x64x16_F32BF16BF16_SSILNSO_5MajorE0ELSQ_0ELNSO_7ScaleInE1ELSR_1EEEEEENS4_6LayoutINS5_IJNSA_ILi2EEESB_SB_EEENS5_IJSB_NSA_ILi0EEESX_EEEEENS5_IJNS4_10UnderscoreES10_S10_EEEEENS4_13SM90_TMA_LOADENS4_14ComposedLayoutINS4_7SwizzleILi2ELi4ELi3EEENS4_18smem_ptr_flag_bitsILi16EEENSU_INS5_IJNSA_ILi8EEESH_EEENS5_IJSH_SB_EEEEEEEvNS4_8identityES13_S1D_vS1E_EENS_8epilogue10collective6detail29Sm90TmaWarpSpecializedAdapterINS1H_15DefaultEpilogueISJ_SK_SK_NS1G_6thread17LinearCombinationISJ_Li1EffLNS1L_9ScaleType4KindE0ELNS_15FloatRoundStyleE2ESJ_EENS1_15EpilogueDefaultEEEEEvvEEEEvNT_6ParamsE,(.L_x_207 - _ZN7cutlass13device_kernelINS_4gemm6kernel13GemmUniversalIN4cute5tupleIJiiiiEEENS1_10collective13CollectiveMmaINS1_34MainloopSm90TmaGmmaWarpSpecializedILi11ENS5_IJNS4_1CILi1EEESB_SB_EEENS1_35KernelTmaWarpSpecializedCooperativeEEENS5_IJNSA_ILi256EEENSA_ILi64EEENSA_ILi32EEEEEENS_10bfloat16_tENS5_IJlSB_lEEESJ_SK_NS4_8TiledMMAINS4_8MMA_AtomIJNS4_4SM904GMMA27MMA_64x64x16_F32BF16BF16_SSILNSO_5MajorE0ELSQ_0ELNSO_7ScaleInE1ELSR_1EEEEEENS4_6LayoutINS5_IJNSA_ILi2EEESB_SB_EEENS5_IJSB_NSA_ILi0EEESX_EEEEENS5_IJNS4_10UnderscoreES10_S10_EEEEENS4_13SM90_TMA_LOADENS4_14ComposedLayoutINS4_7SwizzleILi2ELi4ELi3EEENS4_18smem_ptr_flag_bitsILi16EEENSU_INS5_IJNSA_ILi8EEESH_EEENS5_IJSH_SB_EEEEEEEvNS4_8identityES13_S1D_vS1E_EENS_8epilogue10collective6detail29Sm90TmaWarpSpecializedAdapterINS1H_15DefaultEpilogueISJ_SK_SK_NS1G_6thread17LinearCombinationISJ_Li1EffLNS1L_9ScaleType4KindE0ELNS_15FloatRoundStyleE2ESJ_EENS1_15EpilogueDefaultEEEEEvvEEEEvNT_6ParamsE)
        .other          _ZN7cutlass13device_kernelINS_4gemm6kernel13GemmUniversalIN4cute5tupleIJiiiiEEENS1_10collective13CollectiveMmaINS1_34MainloopSm90TmaGmmaWarpSpecializedILi11ENS5_IJNS4_1CILi1EEESB_SB_EEENS1_35KernelTmaWarpSpecializedCooperativeEEENS5_IJNSA_ILi256EEENSA_ILi64EEENSA_ILi32EEEEEENS_10bfloat16_tENS5_IJlSB_lEEESJ_SK_NS4_8TiledMMAINS4_8MMA_AtomIJNS4_4SM904GMMA27MMA_64x64x16_F32BF16BF16_SSILNSO_5MajorE0ELSQ_0ELNSO_7ScaleInE1ELSR_1EEEEEENS4_6LayoutINS5_IJNSA_ILi2EEESB_SB_EEENS5_IJSB_NSA_ILi0EEESX_EEEEENS5_IJNS4_10UnderscoreES10_S10_EEEEENS4_13SM90_TMA_LOADENS4_14ComposedLayoutINS4_7SwizzleILi2ELi4ELi3EEENS4_18smem_ptr_flag_bitsILi16EEENSU_INS5_IJNSA_ILi8EEESH_EEENS5_IJSH_SB_EEEEEEEvNS4_8identityES13_S1D_vS1E_EENS_8epilogue10collective6detail29Sm90TmaWarpSpecializedAdapterINS1H_15DefaultEpilogueISJ_SK_SK_NS1G_6thread17LinearCombinationISJ_Li1EffLNS1L_9ScaleType4KindE0ELNS_15FloatRoundStyleE2ESJ_EENS1_15EpilogueDefaultEEEEEvvEEEEvNT_6ParamsE,@"STO_CUDA_ENTRY STV_DEFAULT"
_ZN7cutlass13device_kernelINS_4gemm6kernel13GemmUniversalIN4cute5tupleIJiiiiEEENS1_10collective13CollectiveMmaINS1_34MainloopSm90TmaGmmaWarpSpecializedILi11ENS5_IJNS4_1CILi1EEESB_SB_EEENS1_35KernelTmaWarpSpecializedCooperativeEEENS5_IJNSA_ILi256EEENSA_ILi64EEENSA_ILi32EEEEEENS_10bfloat16_tENS5_IJlSB_lEEESJ_SK_NS4_8TiledMMAINS4_8MMA_AtomIJNS4_4SM904GMMA27MMA_64x64x16_F32BF16BF16_SSILNSO_5MajorE0ELSQ_0ELNSO_7ScaleInE1ELSR_1EEEEEENS4_6LayoutINS5_IJNSA_ILi2EEESB_SB_EEENS5_IJSB_NSA_ILi0EEESX_EEEEENS5_IJNS4_10UnderscoreES10_S10_EEEEENS4_13SM90_TMA_LOADENS4_14ComposedLayoutINS4_7SwizzleILi2ELi4ELi3EEENS4_18smem_ptr_flag_bitsILi16EEENSU_INS5_IJNSA_ILi8EEESH_EEENS5_IJSH_SB_EEEEEEEvNS4_8identityES13_S1D_vS1E_EENS_8epilogue10collective6detail29Sm90TmaWarpSpecializedAdapterINS1H_15DefaultEpilogueISJ_SK_SK_NS1G_6thread17LinearCombinationISJ_Li1EffLNS1L_9ScaleType4KindE0ELNS_15FloatRoundStyleE2ESJ_EENS1_15EpilogueDefaultEEEEEvvEEEEvNT_6ParamsE:
[----:B------:R-:W0:Y:S01]  /*0000*/  LDC R1, c[0x0][0x28] ;  /* 0x00000a00ff017b82 */ /* 0x000e220000000800 */
[----:B------:R-:W1:Y:S01]  /*0010*/  S2R R3, SR_TID.X ;  /* 0x0000000000037919 */ /* 0x000e620000002100 */
[----:B------:R-:W-:Y:S01]  /*0020*/  ELECT P0, URZ, PT ;  /* 0x00000000003f782f */ /* 0x000fe20003800000 */
[----:B------:R-:W-:Y:S01]  /*0030*/  BSSY B0, `(.L_x_0) ;  /* 0x000000f000007945 */ /* 0x000fe20003800000 */
[--C-:B-1----:R-:W-:Y:S02]  /*0040*/  SHF.R.U32.HI R0, RZ, 0x5, R3.reuse ;  /* 0x00000005ff007819 */ /* 0x102fe40000011603 */
[----:B------:R-:W-:-:S03]  /*0050*/  SHF.R.U32.HI R14, RZ, 0x7, R3 ;  /* 0x00000007ff0e7819 */ /* 0x000fc60000011603 */
[----:B------:R-:W1:Y:S04]  /*0060*/  SHFL.IDX PT, R4, R0, RZ, 0x1f ;  /* 0x00001fff00047589 */ /* 0x000e6800000e0000 */
[----:B------:R2:W3:Y:S01]  /*0070*/  SHFL.IDX PT, R10, R14, RZ, 0x1f ;  /* 0x00001fff0e0a7589 */ /* 0x0004e200000e0000 */
[----:B-1----:R-:W-:-:S13]  /*0080*/  ISETP.NE.OR P0, PT, R4, RZ, !P0 ;  /* 0x000000ff0400720c */ /* 0x002fda0004705670 */
[----:B0-23--:R-:W-:Y:S05]  /*0090*/  @P0 BRA `(.L_x_1) ;  /* 0x0000000000200947 */ /* 0x00dfea0003800000 */
[----:B------:R-:W-:Y:S02]  /*00a0*/  ULDC.64 UR4, c[0x0][0x198] ;  /* 0x0000660000047ab9 */ /* 0x000fe40000000a00 */
[----:B------:R-:W-:Y:S02]  /*00b0*/  UIADD3 UR6, UP0, UR4, 0xf0, URZ ;  /* 0x000000f004067890 */ /* 0x000fe4000ff1e03f */
[----:B------:R-:W-:Y:S02]  /*00c0*/  UIADD3 UR4, UP1, UR4, 0x1f0, URZ ;  /* 0x000001f004047890 */ /* 0x000fe4000ff3e03f */
[----:B------:R-:W-:Y:S02]  /*00d0*/  UIADD3.X UR7, URZ, UR5, URZ, UP0, !UPT ;  /* 0x000000053f077290 */ /* 0x000fe400087fe43f */
[----:B------:R-:W-:-:S07]  /*00e0*/  UIADD3.X UR5, URZ, UR5, URZ, UP1, !UPT ;  /* 0x000000053f057290 */ /* 0x000fce0008ffe43f */
[----:B------:R0:W-:Y:S02]  /*00f0*/  UTMACCTL.PF [UR6] ;  /* 0x00000000060079b9 */ /* 0x0001e40008040000 */
[----:B------:R0:W-:Y:S02]  /*0100*/  UTMACCTL.PF [UR4] ;  /* 0x00000000040079b9 */ /* 0x0001e40008040000 */
[----:B0-----:R-:W-:Y:S01]  /*0110*/  NOP ;  /* 0x0000000000007918 */ /* 0x001fe20000000000 */
.L_x_1:
[----:B------:R-:W-:Y:S05]  /*0120*/  BSYNC B0 ;  /* 0x0000000000007941 */ /* 0x000fea0003800000 */
.L_x_0:
[----:B------:R-:W0:Y:S02]  /*0130*/  SHFL.IDX PT, R2, R0, RZ, 0x1f ;  /* 0x00001fff00027589 */ /* 0x000e2400000e0000 */
[----:B0-----:R-:W-:-:S13]  /*0140*/  ISETP.NE.AND P0, PT, R2, RZ, PT ;  /* 0x000000ff0200720c */ /* 0x001fda0003f05270 */
[----:B------:R-:W-:Y:S05]  /*0150*/  @P0 BRA `(.L_x_2) ;  /* 0x00000000009c0947 */ /* 0x000fea0003800000 */
[----:B------:R-:W-:Y:S01]  /*0160*/  ELECT P0, URZ, PT ;  /* 0x00000000003f782f */ /* 0x000fe20003800000 */
[----:B------:R-:W-:-:S12]  /*0170*/  BSSY B0, `(.L_x_2) ;  /* 0x0000025000007945 */ /* 0x000fd80003800000 */
[----:B------:R-:W-:Y:S05]  /*0180*/  @!P0 BRA `(.L_x_3) ;  /* 0x00000000008c8947 */ /* 0x000fea0003800000 */
[----:B------:R-:W0:Y:S01]  /*0190*/  S2UR UR8, SR_CgaCtaId ;  /* 0x00000000000879c3 */ /* 0x000e220000008800 */
[----:B------:R-:W-:Y:S01]  /*01a0*/  UMOV UR4, 0x400 ;  /* 0x0000040000047882 */ /* 0x000fe20000000000 */
[----:B------:R-:W-:Y:S01]  /*01b0*/  UMOV UR5, 0x1 ;  /* 0x0000000100057882 */ /* 0x000fe20000000000 */
[----:B------:R-:W-:Y:S02]  /*01c0*/  UMOV UR6, 0x100 ;  /* 0x0000010000067882 */ /* 0x000fe40000000000 */
[----:B------:R-:W-:-:S04]  /*01d0*/  UIADD3 UR6, -UR6, 0x100000, URZ ;  /* 0x0010000006067890 */ /* 0x000fc8000fffe13f */
[----:B------:R-:W-:Y:S02]  /*01e0*/  USHF.L.U32 UR7, UR6, 0xb, URZ ;  /* 0x0000000b06077899 */ /* 0x000fe4000800063f */
[----:B------:R-:W-:Y:S02]  /*01f0*/  USHF.L.U32 UR6, UR6, 0x1, URZ ;  /* 0x0000000106067899 */ /* 0x000fe4000800063f */
[----:B0-----:R-:W-:Y:S02]  /*0200*/  ULEA UR8, UR8, UR4, 0x18 ;  /* 0x0000000408087291 */ /* 0x001fe4000f8ec03f */
[----:B------:R-:W-:-:S04]  /*0210*/  UIADD3 UR4, -UR5, 0x100000, URZ ;  /* 0x0010000005047890 */ /* 0x000fc8000fffe13f */
[----:B------:R-:W-:Y:S02]  /*0220*/  USHF.L.U32 UR5, UR4, 0xb, URZ ;  /* 0x0000000b04057899 */ /* 0x000fe4000800063f */
[----:B------:R-:W-:Y:S01]  /*0230*/  USHF.L.U32 UR4, UR4, 0x1, URZ ;  /* 0x0000000104047899 */ /* 0x000fe2000800063f */
[----:B------:R-:W0:Y:S11]  /*0240*/  FENCE.VIEW.ASYNC.S ;  /* 0x00000000000073c6 */ /* 0x000e360000000000 */
[----:B0-----:R0:W1:Y:S01]  /*0250*/  SYNCS.EXCH.64 URZ, [UR8], UR4 ;  /* 0x00000004083f75b2 */ /* 0x0010620008000100 */
[----:B------:R0:W2:Y:S01]  /*0260*/  SYNCS.EXCH.64 URZ, [UR8+0x58], UR6 ;  /* 0x00005806083f75b2 */ /* 0x0000a20008000100 */
[----:B------:R0:W3:Y:S01]  /*0270*/  SYNCS.EXCH.64 URZ, [UR8+0x8], UR4 ;  /* 0x00000804083f75b2 */ /* 0x0000e20008000100 */
[----:B------:R0:W4:Y:S01]  /*0280*/  SYNCS.EXCH.64 URZ, [UR8+0x60], UR6 ;  /* 0x00006006083f75b2 */ /* 0x0001220008000100 */
[----:B------:R0:W0:Y:S01]  /*0290*/  SYNCS.EXCH.64 URZ, [UR8+0x10], UR4 ;  /* 0x00001004083f75b2 */ /* 0x0000220008000100 */
        /* <DEDUP_REMOVED lines=17> */
[----:B------:R-:W-:Y:S01]  /*03b0*/  NOP ;  /* 0x0000000000007918 */ /* 0x000fe20000000000 */
.L_x_3:
[----:B0-----:R-:W-:Y:S05]  /*03c0*/  BSYNC B0 ;  /* 0x0000000000007941 */ /* 0x001fea0003800000 */
.L_x_2:
[----:B------:R-:W0:Y:S01]  /*03d0*/  SHFL.IDX PT, R0, R0, RZ, 0x1f ;  /* 0x00001fff00007589 */ /* 0x000e2200000e0000 */
[----:B------:R-:W5:Y:S01]  /*03e0*/  LDC R2, c[0x0][0x65c] ;  /* 0x00019700ff027b82 */ /* 0x000f620000000800 */
[----:B------:R-:W-:Y:S02]  /*03f0*/  ELECT P0, URZ, PT ;  /* 0x00000000003f782f */ /* 0x000fe40003800000 */
[----:B------:R-:W-:Y:S01]  /*0400*/  LOP3.LUT R7, R7, 0xfffff7ff, RZ, 0xc0, !PT ;  /* 0xfffff7ff07077812 */ /* 0x000fe200078ec0ff */
[----:B------:R-:W1:Y:S01]  /*0410*/  S2R R5, SR_CTAID.Y ;  /* 0x0000000000057919 */ /* 0x000e620000002600 */
[----:B------:R-:W-:Y:S01]  /*0420*/  UMOV UR4, 0x20 ;  /* 0x0000002000047882 */ /* 0x000fe20000000000 */
[----:B------:R-:W-:Y:S01]  /*0430*/  NOP ;  /* 0x0000000000007918 */ /* 0x000fe20000000000 */
[----:B------:R-:W-:Y:S01]  /*0440*/  ISETP.NE.AND P2, PT, R10, RZ, PT ;  /* 0x000000ff0a00720c */ /* 0x000fe20003f45270 */
[----:B------:R-:W2:Y:S01]  /*0450*/  S2R R6, SR_CTAID.X ;  /* 0x0000000000067919 */ /* 0x000ea20000002500 */
[----:B------:R-:W-:Y:S01]  /*0460*/  NOP ;  /* 0x0000000000007918 */ /* 0x000fe20000000000 */
[----:B0-----:R-:W-:-:S02]  /*0470*/  ISETP.NE.OR P0, PT, R0, RZ, !P0 ;  /* 0x000000ff0000720c */ /* 0x001fc40004705670 */
[----:B-----5:R-:W-:-:S11]  /*0480*/  ISETP.NE.AND P3, PT, R2, 0x1, PT ;  /* 0x000000010200780c */ /* 0x020fd60003f65270 */
[----:B------:R-:W-:Y:S01]  /*0490*/  VOTEU.ALL UP0, P0 ;  /* 0x00000000003f7886 */ /* 0x000fe20000000000 */
[----:B------:R-:W-:Y:S01]  /*04a0*/  VOTEU.ALL UP1, P0 ;  /* 0x00000000003f7886 */ /* 0x000fe20000020000 */
[----:B------:R-:W-:Y:S01]  /*04b0*/  @P3 LOP3.LUT R7, R7, 0x800, RZ, 0xfc, !PT ;  /* 0x0000080007073812 */ /* 0x000fe200078efcff */
[----:B------:R-:W2:Y:S01]  /*04c0*/  @P3 LDC R17, c[0x0][0x10] ;  /* 0x00000400ff113b82 */ /* 0x000ea20000000800 */
[----:B------:R-:W-:Y:S01]  /*04d0*/  SHF.R.S32.HI R7, RZ, 0x1f, R4 ;  /* 0x0000001fff077819 */ /* 0x000fe20000011404 */
[----:B------:R-:W-:Y:S01]  /*04e0*/  @!UP0 UMOV UR6, 0x400 ;  /* 0x0000040000068882 */ /* 0x000fe20000000000 */
[----:B------:R-:W-:-:S04]  /*04f0*/  @!UP0 UIADD3 UR4, -UR4, 0x100000, URZ ;  /* 0x0010000004048890 */ /* 0x000fc8000fffe13f */
[----:B------:R-:W-:Y:S02]  /*0500*/  @!UP0 USHF.L.U32 UR5, UR4, 0xb, URZ ;  /* 0x0000000b04058899 */ /* 0x000fe4000800063f */
[----:B------:R-:W-:Y:S01]  /*0510*/  @!UP0 USHF.L.U32 UR4, UR4, 0x1, URZ ;  /* 0x0000000104048899 */ /* 0x000fe2000800063f */
[----:B-1----:R-:W-:Y:S01]  /*0520*/  @P3 IMAD.MOV.U32 R8, RZ, RZ, R5 ;  /* 0x000000ffff083224 */ /* 0x002fe200078e0005 */
[----:B------:R-:W-:Y:S01]  /*0530*/  LEA.HI R7, R7, R4, RZ, 0x2 ;  /* 0x0000000407077211 */ /* 0x000fe200078f10ff */
[----:B------:R-:W-:Y:S01]  /*0540*/  @P3 IMAD.MOV.U32 R9, RZ, RZ, RZ ;  /* 0x000000ffff093224 */ /* 0x000fe200078e00ff */
[----:B------:R-:W0:Y:S02]  /*0550*/  @!UP0 S2UR UR7, SR_CgaCtaId ;  /* 0x00000000000789c3 */ /* 0x000e240000008800 */
[----:B------:R-:W-:-:S05]  /*0560*/  LOP3.LUT R7, R7, 0xfffffffc, RZ, 0xc0, !PT ;  /* 0xfffffffc07077812 */ /* 0x000fca00078ec0ff */
[----:B------:R-:W-:Y:S01]  /*0570*/  IMAD.IADD R0, R4, 0x1, -R7 ;  /* 0x0000000104007824 */ /* 0x000fe200078e0a07 */
[----:B------:R-:W-:Y:S01]  /*0580*/  LOP3.LUT R4, R3, 0x7f, RZ, 0xc0, !PT ;  /* 0x0000007f03047812 */ /* 0x000fe200078ec0ff */
[----:B------:R-:W1:Y:S01]  /*0590*/  @!P3 LDC R11, c[0x0][0xc] ;  /* 0x00000300ff0bbb82 */ /* 0x000e620000000800 */
[----:B------:R-:W-:Y:S02]  /*05a0*/  IMAD.MOV.U32 R7, RZ, RZ, RZ ;  /* 0x000000ffff077224 */ /* 0x000fe400078e00ff */
[----:B------:R-:W-:Y:S01]  /*05b0*/  ISETP.NE.AND P1, PT, R0, 0x3, PT ;  /* 0x000000030000780c */ /* 0x000fe20003f25270 */
[----:B--2---:R-:W-:Y:S01]  /*05c0*/  @P3 IMAD.WIDE.U32 R16, R6, R17, R8 ;  /* 0x0000001106103225 */ /* 0x004fe200078e0008 */
[----:B0-----:R-:W-:Y:S01]  /*05d0*/  @!UP0 ULEA UR8, UR7, UR6, 0x18 ;  /* 0x0000000607088291 */ /* 0x001fe2000f8ec03f */
[----:B------:R-:W-:Y:S02]  /*05e0*/  VOTEU.ALL UP0, P0 ;  /* 0x00000000003f7886 */ /* 0x000fe40000000000 */
[----:B------:R-:W-:Y:S01]  /*05f0*/  ULDC UR6, c[0x0][0xc] ;  /* 0x0000030000067ab9 */ /* 0x000fe20000000800 */
[----:B------:R-:W-:Y:S01]  /*0600*/  ISETP.EQ.OR P0, PT, R0, RZ, !P1 ;  /* 0x000000ff0000720c */ /* 0x000fe20004f02670 */
[----:B------:R-:W-:-:S03]  /*0610*/  ULDC UR7, c[0x0][0x10] ;  /* 0x0000040000077ab9 */ /* 0x000fc60000000800 */
[C---:B------:R-:W-:Y:S01]  /*0620*/  ISETP.EQ.AND P0, PT, R10.reuse, RZ, P0 ;  /* 0x000000ff0a00720c */ /* 0x040fe20000702270 */
[----:B------:R-:W-:Y:S02]  /*0630*/  VIADD R10, R10, 0xffffffff ;  /* 0xffffffff0a0a7836 */ /* 0x000fe40000000000 */
[----:B-1----:R-:W-:Y:S01]  /*0640*/  @!P3 IMAD.WIDE.U32 R8, R11, R5, R6 ;  /* 0x000000050b08b225 */ /* 0x002fe200078e0006 */
[----:B------:R-:W0:Y:S02]  /*0650*/  FENCE.VIEW.ASYNC.S ;  /* 0x00000000000073c6 */ /* 0x000e240000000000 */
[----:B0-----:R-:W3:Y:S01]  /*0660*/  @!UP0 SYNCS.EXCH.64 URZ, [UR8+0xc0], UR4 ;  /* 0x0000c004083f85b2 */ /* 0x001ee20008000100 */
[----:B------:R-:W-:Y:S01]  /*0670*/  SEL R18, RZ, 0x1, !P0 ;  /* 0x00000001ff127807 */ /* 0x000fe20004000000 */
[----:B------:R-:W-:Y:S01]  /*0680*/  @P3 IMAD.MOV.U32 R11, RZ, RZ, RZ ;  /* 0x000000ffff0b3224 */ /* 0x000fe200078e00ff */
[----:B------:R-:W-:Y:S01]  /*0690*/  ISETP.GE.U32.AND P1, PT, R10, 0x2, PT ;  /* 0x000000020a00780c */ /* 0x000fe20003f26070 */
[----:B------:R-:W-:-:S02]  /*06a0*/  @!P3 IMAD.MOV.U32 R16, RZ, RZ, R8 ;  /* 0x000000ffff10b224 */ /* 0x000fc400078e0008 */
[----:B------:R-:W-:Y:S01]  /*06b0*/  @P3 IMAD.IADD R17, R17, 0x1, R11 ;  /* 0x0000000111113824 */ /* 0x000fe200078e020b */
[----:B------:R-:W-:Y:S01]  /*06c0*/  SEL R18, R18, 0x2, P1 ;  /* 0x0000000212127807 */ /* 0x000fe20000800000 */
[----:B------:R-:W-:Y:S01]  /*06d0*/  @!P3 IMAD.MOV.U32 R17, RZ, RZ, R9 ;  /* 0x000000ffff11b224 */ /* 0x000fe200078e0009 */
[----:B------:R0:W3:Y:S01]  /*06e0*/  @!UP1 SYNCS.EXCH.64 URZ, [UR8+0xc8], UR4 ;  /* 0x0000c804083f95b2 */ /* 0x0000e20008000100 */
[----:B------:R-:W-:Y:S01]  /*06f0*/  NOP ;  /* 0x0000000000007918 */ /* 0x000fe20000000000 */
[----:B0-----:R-:W-:-:S03]  /*0700*/  UIMAD.WIDE.U32 UR4, UR6, UR7, URZ ;  /* 0x00000007060472a5 */ /* 0x001fc6000f8e003f */
[----:B------:R-:W-:Y:S02]  /*0710*/  ULDC UR6, c[0x0][0x14] ;  /* 0x0000050000067ab9 */ /* 0x000fe40000000800 */
[----:B------:R-:W-:Y:S02]  /*0720*/  UIMAD.WIDE.U32 UR36, UR4, UR6, URZ ;  /* 0x00000006042472a5 */ /* 0x000fe4000f8e003f */
[----:B------:R-:W-:-:S04]  /*0730*/  UIMAD UR42, UR5, UR6, URZ ;  /* 0x00000006052a72a4 */ /* 0x000fc8000f8e023f */
[----:B------:R-:W-:Y:S01]  /*0740*/  UIADD3 UR42, UR37, UR42, URZ ;  /* 0x0000002a252a7290 */ /* 0x000fe2000fffe03f */
[----:B---34-:R-:W-:Y:S06]  /*0750*/  BAR.SYNC.DEFER_BLOCKING 0x0 ;  /* 0x0000000000007b1d */ /* 0x018fec0000010000 */
[----:B------:R-:W-:Y:S05]  /*0760*/  @!P2 BRA `(.L_x_4) ;  /* 0x000000680084a947 */ /* 0x000fea0003800000 */
[----:B------:R-:W-:-:S13]  /*0770*/  ISETP.GT.U32.AND P0, PT, R10, 0x1, PT ;  /* 0x000000010a00780c */ /* 0x000fda0003f04070 */
[----:B------:R-:W-:Y:S05]  /*0780*/  @P0 EXIT ;  /* 0x000000000000094d */ /* 0x000fea0003800000 */
[----:B------:R-:W-:Y:S01]  /*0790*/  ULDC.64 UR4, c[0x0][0x650] ;  /* 0x0001940000047ab9 */ /* 0x000fe20000000a00 */
[----:B------:R-:W-:Y:S01]  /*07a0*/  PRMT R0, RZ, 0x7610, R0 ;  /* 0x00007610ff007816 */ /* 0x000fe20000000000 */
[----:B------:R-:W-:Y:S01]  /*07b0*/  IMAD.MOV.U32 R107, RZ, RZ, -0x1 ;  /* 0xffffffffff6b7424 */ /* 0x000fe200078e00ff */
[----:B------:R-:W-:Y:S01]  /*07c0*/  ISETP.GE.U32.AND P0, PT, R16, UR4, PT ;  /* 0x0000000410007c0c */ /* 0x000fe2000bf06070 */
[----:B------:R-:W-:Y:S02]  /*07d0*/  IMAD.MOV.U32 R100, RZ, RZ, -0x1 ;  /* 0xffffffffff647424 */ /* 0x000fe400078e00ff */
[----:B------:R-:W-:Y:S01]  /*07e0*/  IMAD.MOV.U32 R19, RZ, RZ, -0x1 ;  /* 0xffffffffff137424 */ /* 0x000fe200078e00ff */
[----:B------:R-:W-:-:S13]  /*07f0*/  ISETP.GE.U32.AND.EX P0, PT, R17, UR5, PT, P0 ;  /* 0x0000000511007c0c */ /* 0x000fda000bf06100 */
[----:B------:R-:W-:Y:S05]  /*0800*/  @P0 BRA `(.L_x_5) ;  /* 0x0000000400580947 */ /* 0x000fea0003800000 */
[----:B------:R-:W0:Y:S01]  /*0810*/  LDC.64 R20, c[0x0][0x628] ;  /* 0x00018a00ff147b82 */ /* 0x000e220000000a00 */
[----:B------:R-:W-:Y:S02]  /*0820*/  IMAD.MOV.U32 R8, RZ, RZ, R16 ;  /* 0x000000ffff087224 */ /* 0x000fe400078e0010 */
[----:B------:R-:W-:-:S05]  /*0830*/  IMAD.MOV.U32 R9, RZ, RZ, R17 ;  /* 0x000000ffff097224 */ /* 0x000fca00078e0011 */
[----:B------:R-:W1:Y:S08]  /*0840*/  LDC R0, c[0x0][0x630] ;  /* 0x00018c00ff007b82 */ /* 0x000e700000000800 */
[----:B------:R-:W2:Y:S01]  /*0850*/  LDC.64 R22, c[0x0][0x620] ;  /* 0x00018800ff167b82 */ /* 0x000ea20000000a00 */
[----:B0-----:R-:W-:-:S04]  /*0860*/  ISETP.NE.U32.AND P0, PT, R20, RZ, PT ;  /* 0x000000ff1400720c */ /* 0x001fc80003f05070 */
[----:B------:R-:W-:-:S13]  /*0870*/  ISETP.NE.AND.EX P0, PT, R21, RZ, PT, P0 ;  /* 0x000000ff1500720c */ /* 0x000fda0003f05300 */
[----:B-12---:R-:W-:Y:S05]  /*0880*/  @!P0 BRA `(.L_x_6) ;  /* 0x0000000000288947 */ /* 0x006fea0003800000 */
[----:B------:R-:W0:Y:S02]  /*0890*/  LDC R13, c[0x0][0x634] ;  /* 0x00018d00ff0d7b82 */ /* 0x000e240000000800 */
[----:B0-----:R-:W-:-:S05]  /*08a0*/  IADD3 R13, P0, R16, R13, RZ ;  /* 0x0000000d100d7210 */ /* 0x001fca0007f1e0ff */
[----:B------:R-:W-:-:S04]  /*08b0*/  IMAD.X R15, RZ, RZ, R17, P0 ;  /* 0x000000ffff0f7224 */ /* 0x000fc800000e0611 */
[----:B------:R-:W-:-:S04]  /*08c0*/  IMAD.WIDE.U32 R8, R15, R20, RZ ;  /* 0x000000140f087225 */ /* 0x000fc800078e00ff */
[----:B------:R-:W-:-:S04]  /*08d0*/  IMAD.WIDE.U32 R10, P0, R13, R21, R8 ;  /* 0x000000150d0a7225 */ /* 0x000fc80007800008 */
[----:B------:R-:W-:-:S04]  /*08e0*/  IMAD.WIDE.U32 R8, R13, R20, RZ ;  /* 0x000000140d087225 */ /* 0x000fc800078e00ff */
[----:B------:R-:W-:Y:S01]  /*08f0*/  IMAD.X R13, RZ, RZ, RZ, P0 ;  /* 0x000000ffff0d7224 */ /* 0x000fe200000e06ff */
[----:B------:R-:W-:Y:S01]  /*0900*/  IADD3 RZ, P0, R9, R10, RZ ;  /* 0x0000000a09ff7210 */ /* 0x000fe20007f1e0ff */
[----:B------:R-:W-:-:S04]  /*0910*/  IMAD.MOV.U32 R12, RZ, RZ, R11 ;  /* 0x000000ffff0c7224 */ /* 0x000fc800078e000b */
[----:B------:R-:W-:-:S08]  /*0920*/  IMAD.WIDE.U32.X R8, R15, R21, R12, P0 ;  /* 0x000000150f087225 */ /* 0x000fd000000e040c */
.L_x_6:
[-CC-:B------:R-:W-:Y:S01]  /*0930*/  SHF.R.U64 R25, R8, R0.reuse, R9.reuse ;  /* 0x0000000008197219 */ /* 0x180fe20000001209 */
[----:B------:R-:W0:Y:S01]  /*0940*/  LDC R12, c[0x0][0x618] ;  /* 0x00018600ff0c7b82 */ /* 0x000e220000000800 */
[----:B------:R-:W-:Y:S01]  /*0950*/  SHF.R.U32.HI R7, RZ, R0, R9 ;  /* 0x00000000ff077219 */ /* 0x000fe20000011609 */
[----:B------:R-:W-:Y:S01]  /*0960*/  ULDC UR4, c[0x0][0x150] ;  /* 0x0000540000047ab9 */ /* 0x000fe20000000800 */
[----:B------:R-:W-:Y:S02]  /*0970*/  IADD3 R11, P0, RZ, -R25, RZ ;  /* 0x80000019ff0b7210 */ /* 0x000fe40007f1e0ff */
[----:B------:R-:W-:-:S03]  /*0980*/  I2FP.F32.U32 R0, R6 ;  /* 0x0000000600007245 */ /* 0x000fc60000201000 */
[----:B------:R-:W1:Y:S01]  /*0990*/  LDC.64 R30, c[0x0][0x640] ;  /* 0x00019000ff1e7b82 */ /* 0x000e620000000a00 */
[----:B------:R-:W-:Y:S02]  /*09a0*/  IMAD.X R13, RZ, RZ, ~R7, P0 ;  /* 0x000000ffff0d7224 */ /* 0x000fe400000e0e07 */
[----:B------:R-:W-:Y:S01]  /*09b0*/  FMUL R0, R0, UR4 ;  /* 0x0000000400007c20 */ /* 0x000fe20008400000 */
[----:B------:R-:W-:Y:S01]  /*09c0*/  IMAD.WIDE.U32 R8, R11, R22, R16 ;  /* 0x000000160b087225 */ /* 0x000fe200078e0010 */
[----:B------:R-:W-:-:S03]  /*09d0*/  ULDC UR4, c[0x0][0x154] ;  /* 0x0000550000047ab9 */ /* 0x000fc60000000800 */
[----:B------:R-:W-:Y:S01]  /*09e0*/  IMAD R10, R13, R22, RZ ;  /* 0x000000160d0a7224 */ /* 0x000fe200078e02ff */
[----:B------:R-:W2:Y:S01]  /*09f0*/  LDC R7, c[0x0][0x144] ;  /* 0x00005100ff077b82 */ /* 0x000ea20000000800 */
[----:B------:R-:W3:Y:S02]  /*0a00*/  F2I.U32.TRUNC.NTZ R0, R0 ;  /* 0x0000000000007305 */ /* 0x000ee4000020f000 */
[----:B------:R-:W-:-:S04]  /*0a10*/  IMAD R11, R11, R23, R10 ;  /* 0x000000170b0b7224 */ /* 0x000fc800078e020a */
[----:B------:R-:W-:Y:S01]  /*0a20*/  IMAD.IADD R9, R9, 0x1, R11 ;  /* 0x0000000109097824 */ /* 0x000fe200078e020b */
[----:B------:R-:W4:Y:S01]  /*0a30*/  LDC R24, c[0x0][0x608] ;  /* 0x00018200ff187b82 */ /* 0x000f220000000800 */
[----:B------:R-:W-:-:S03]  /*0a40*/  IMAD.MOV.U32 R11, RZ, RZ, -0x1 ;  /* 0xffffffffff0b7424 */ /* 0x000fc600078e00ff */
[-CC-:B0-----:R-:W-:Y:S02]  /*0a50*/  SHF.R.U64 R22, R8, R12.reuse, R9.reuse ;  /* 0x0000000c08167219 */ /* 0x181fe40000001209 */
[----:B------:R-:W-:Y:S02]  /*0a60*/  I2FP.F32.U32 R8, R5 ;  /* 0x0000000500087245 */ /* 0x000fe40000201000 */
[----:B------:R-:W0:Y:S01]  /*0a70*/  LDC R28, c[0x0][0x658] ;  /* 0x00019600ff1c7b82 */ /* 0x000e220000000800 */
[----:B-1----:R-:W-:Y:S01]  /*0a80*/  ISETP.NE.U32.AND P0, PT, R30, RZ, PT ;  /* 0x000000ff1e00720c */ /* 0x002fe20003f05070 */
[----:B---3--:R-:W-:Y:S02]  /*0a90*/  IMAD.MOV R10, RZ, RZ, -R0 ;  /* 0x000000ffff0a7224 */ /* 0x008fe400078e0a00 */
[----:B------:R-:W-:Y:S01]  /*0aa0*/  FMUL R8, R8, UR4 ;  /* 0x0000000408087c20 */ /* 0x000fe20008400000 */
[----:B------:R-:W-:Y:S02]  /*0ab0*/  SHF.R.U32.HI R9, RZ, R12, R9 ;  /* 0x0000000cff097219 */ /* 0x000fe40000011609 */
[----:B------:R-:W-:Y:S01]  /*0ac0*/  ISETP.NE.AND.EX P0, PT, R31, RZ, PT, P0 ;  /* 0x000000ff1f00720c */ /* 0x000fe20003f05300 */
[----:B------:R1:W3:Y:S01]  /*0ad0*/  F2I.U32.TRUNC.NTZ R15, R8 ;  /* 0x00000008000f7305 */ /* 0x0002e2000020f000 */
[----:B------:R-:W1:Y:S01]  /*0ae0*/  LDC R20, c[0x0][0x148] ;  /* 0x00005200ff147b82 */ /* 0x000e620000000800 */
[----:B--2---:R-:W-:-:S07]  /*0af0*/  IMAD R0, R7, R10, R6 ;  /* 0x0000000a07007224 */ /* 0x004fce00078e0206 */
[----:B------:R-:W2:Y:S01]  /*0b00*/  LDC R26, c[0x0][0x600] ;  /* 0x00018000ff1a7b82 */ /* 0x000ea20000000800 */
[-CC-:B----4-:R-:W-:Y:S02]  /*0b10*/  SHF.R.U64 R32, R22, R24.reuse, R9.reuse ;  /* 0x0000001816207219 */ /* 0x190fe40000001209 */
[----:B------:R-:W-:Y:S01]  /*0b20*/  SHF.R.U32.HI R7, RZ, R24, R9 ;  /* 0x00000018ff077219 */ /* 0x000fe20000011609 */
[----:B------:R-:W-:-:S04]  /*0b30*/  IMAD.MOV.U32 R9, RZ, RZ, 0x1 ;  /* 0x00000001ff097424 */ /* 0x000fc800078e00ff */
[----:B------:R-:W4:Y:S01]  /*0b40*/  LDC R21, c[0x0][0x648] ;  /* 0x00019200ff157b82 */ /* 0x000f220000000800 */
[-C--:B0-----:R-:W-:Y:S02]  /*0b50*/  SHF.L.U32 R6, R11, R28.reuse, RZ ;  /* 0x0000001c0b067219 */ /* 0x081fe400000006ff */
[--C-:B------:R-:W-:Y:S02]  /*0b60*/  SHF.R.U64 R24, R32, R28, R7.reuse ;  /* 0x0000001c20187219 */ /* 0x100fe40000001207 */
[----:B------:R-:W-:Y:S02]  /*0b70*/  LOP3.LUT R13, RZ, R6, RZ, 0x33, !PT ;  /* 0x00000006ff0d7212 */ /* 0x000fe400078e33ff */
[-C--:B------:R-:W-:Y:S01]  /*0b80*/  SHF.R.U32.HI R7, RZ, R28.reuse, R7 ;  /* 0x0000001cff077219 */ /* 0x080fe20000011607 */
[----:B------:R-:W0:Y:S01]  /*0b90*/  LDC R23, c[0x0][0x638] ;  /* 0x00018e00ff177b82 */ /* 0x000e220000000800 */
[----:B------:R-:W-:Y:S01]  /*0ba0*/  SHF.L.U32 R12, R9, R28, RZ ;  /* 0x0000001c090c7219 */ /* 0x000fe200000006ff */
[----:B------:R-:W-:-:S06]  /*0bb0*/  IMAD.MOV.U32 R6, RZ, RZ, R24 ;  /* 0x000000ffff067224 */ /* 0x000fcc00078e0018 */
[----:B------:R-:W0:Y:S01]  /*0bc0*/  LDC R107, c[0x0][0x610] ;  /* 0x00018400ff6b7b82 */ /* 0x000e220000000800 */
[----:B-1-3--:R-:W-:Y:S05]  /*0bd0*/  @!P0 BRA `(.L_x_7) ;  /* 0x0000000000288947 */ /* 0x00afea0003800000 */
[----:B------:R-:W1:Y:S02]  /*0be0*/  LDC R11, c[0x0][0x64c] ;  /* 0x00019300ff0b7b82 */ /* 0x000e640000000800 */
[----:B-1----:R-:W-:-:S05]  /*0bf0*/  IADD3 R11, P0, R24, R11, RZ ;  /* 0x0000000b180b7210 */ /* 0x002fca0007f1e0ff */
        /* <DEDUP_REMOVED lines=8> */
.L_x_7:
[----:B----4-:R-:W-:Y:S01]  /*0c80*/  SHF.R.U64 R6, R6, R21, R7 ;  /* 0x0000001506067219 */ /* 0x010fe20000001207 */
[----:B--2---:R-:W-:Y:S01]  /*0c90*/  VIADD R7, R26, 0xffffffff ;  /* 0xffffffff1a077836 */ /* 0x004fe20000000000 */
[----:B------:R-:W-:Y:S01]  /*0ca0*/  LOP3.LUT R13, R32, R13, RZ, 0xc0, !PT ;  /* 0x0000000d200d7212 */ /* 0x000fe200078ec0ff */
[----:B------:R-:W-:Y:S02]  /*0cb0*/  IMAD.MOV R15, RZ, RZ, -R15 ;  /* 0x000000ffff0f7224 */ /* 0x000fe400078e0a0f */
[----:B------:R-:W-:Y:S02]  /*0cc0*/  IMAD.MOV R8, RZ, RZ, -R6 ;  /* 0x000000ffff087224 */ /* 0x000fe400078e0a06 */
[----:B------:R-:W-:Y:S01]  /*0cd0*/  IMAD R13, R12, R6, R13 ;  /* 0x000000060c0d7224 */ /* 0x000fe200078e020d */
[----:B------:R-:W-:Y:S01]  /*0ce0*/  LOP3.LUT R6, R22, R7, RZ, 0xc0, !PT ;  /* 0x0000000716067212 */ /* 0x000fe200078ec0ff */
[----:B------:R-:W-:Y:S02]  /*0cf0*/  @P3 IMAD R0, R20, R15, R5 ;  /* 0x0000000f14003224 */ /* 0x000fe400078e0205 */
[----:B0-----:R-:W-:-:S02]  /*0d00*/  IMAD R5, R8, R23, R24 ;  /* 0x0000001708057224 */ /* 0x001fc400078e0218 */
[----:B------:R-:W-:Y:S02]  /*0d10*/  IMAD R107, R13, R107, R0 ;  /* 0x0000006b0d6b7224 */ /* 0x000fe400078e0200 */
[----:B------:R-:W-:Y:S02]  /*0d20*/  IMAD R6, R5, R26, R6 ;  /* 0x0000001a05067224 */ /* 0x000fe400078e0206 */
[----:B------:R-:W-:Y:S02]  /*0d30*/  IMAD.MOV.U32 R0, RZ, RZ, 0x1 ;  /* 0x00000001ff007424 */ /* 0x000fe400078e00ff */
[----:B------:R-:W-:Y:S01]  /*0d40*/  IMAD.MOV.U32 R19, RZ, RZ, R25 ;  /* 0x000000ffff137224 */ /* 0x000fe200078e0019 */
[----:B------:R-:W-:Y:S02]  /*0d50*/  SEL R100, R6, R107, !P3 ;  /* 0x0000006b06647207 */ /* 0x000fe40005800000 */
[----:B------:R-:W-:-:S07]  /*0d60*/  SEL R107, R107, R6, !P3 ;  /* 0x000000066b6b7207 */ /* 0x000fce0005800000 */
.L_x_5:
[----:B------:R-:W-:-:S08]  /*0d70*/  NOP ;  /* 0x0000000000007918 */ /* 0x000fd00000000000 */
[----:B------:R-:W0:Y:S02]  /*0d80*/  USETMAXREG.TRY_ALLOC.CTAPOOL UP0, 0xe8 ;  /* 0x000000e8000079c8 */ /* 0x000e240008000600 */
[----:B0-----:R-:W-:-:S13]  /*0d90*/  PLOP3.LUT P0, PT, PT, PT, UP0, 0x80, 0x0 ;  /* 0x000000000000781c */ /* 0x001fda0003f0f008 */
[----:B------:R-:W-:Y:S05]  /*0da0*/  @!P0 BRA `(.L_x_5) ;  /* 0xfffffffc00f08947 */ /* 0x000fea000383ffff */
[----:B------:R-:W-:Y:S01]  /*0db0*/  ULDC.64 UR4, c[0x0][0x598] ;  /* 0x0001660000047ab9 */ /* 0x000fe20000000a00 */
[----:B------:R-:W-:Y:S01]  /*0dc0*/  ULDC.64 UR38, c[0x0][0x208] ;  /* 0x0000820000267ab9 */ /* 0x000fe20000000a00 */
[----:B------:R-:W-:-:S04]  /*0dd0*/  ISETP.NE.U32.AND P0, PT, RZ, UR4, PT ;  /* 0x00000004ff007c0c */ /* 0x000fc8000bf05070 */
[----:B------:R-:W-:-:S13]  /*0de0*/  ISETP.NE.AND.EX P0, PT, RZ, UR5, PT, P0 ;  /* 0x00000005ff007c0c */ /* 0x000fda000bf05300 */
[----:B------:R-:W-:Y:S05]  /*0df0*/  @!P0 BRA `(.L_x_8) ;  /* 0x00000000001c8947 */ /* 0x000fea0003800000 */
[----:B------:R-:W0:Y:S02]  /*0e00*/  LDC.64 R6, c[0x0][0x598] ;  /* 0x00016600ff067b82 */ /* 0x000e240000000a00 */
[----:B0-----:R-:W2:Y:S02]  /*0e10*/  LDG.E.64 R6, desc[UR38][R6.64] ;  /* 0x0000002606067981 */ /* 0x001ea4000c1e1b00 */
[----:B--2---:R-:W-:-:S04]  /*0e20*/  ISETP.NE.U32.AND P0, PT, R6, RZ, PT ;  /* 0x000000ff0600720c */ /* 0x004fc80003f05070 */
[----:B------:R-:W-:-:S13]  /*0e30*/  ISETP.NE.AND.EX P0, PT, R7, RZ, PT, P0 ;  /* 0x000000ff0700720c */ /* 0x000fda0003f05300 */
[----:B------:R-:W-:Y:S05]  /*0e40*/  @!P0 BRA `(.L_x_8) ;  /* 0x0000000000088947 */ /* 0x000fea0003800000 */
[----:B------:R0:W5:Y:S01]  /*0e50*/  LD.E R88, desc[UR38][R6.64] ;  /* 0x0000002606587980 */ /* 0x000162000c101900 */
[----:B------:R-:W-:Y:S05]  /*0e60*/  BRA `(.L_x_9) ;  /* 0x0000000000247947 */ /* 0x000fea0003800000 */
.L_x_8:
[----:B------:R-:W-:Y:S02]  /*0e70*/  ULDC.64 UR4, c[0x0][0x588] ;  /* 0x0001620000047ab9 */ /* 0x000fe40000000a00 */
[----:B------:R-:W-:-:S04]  /*0e80*/  ISETP.NE.U32.AND P0, PT, RZ, UR4, PT ;  /* 0x00000004ff007c0c */ /* 0x000fc8000bf05070 */
[----:B------:R-:W-:-:S13]  /*0e90*/  ISETP.NE.AND.EX P0, PT, RZ, UR5, PT, P0 ;  /* 0x00000005ff007c0c */ /* 0x000fda000bf05300 */
[----:B------:R-:W-:Y:S05]  /*0ea0*/  @!P0 BRA `(.L_x_10) ;  /* 0x00000000000c8947 */ /* 0x000fea0003800000 */
[----:B------:R-:W0:Y:S02]  /*0eb0*/  LDC.64 R88, c[0x0][0x588] ;  /* 0x00016200ff587b82 */ /* 0x000e240000000a00 */
[----:B0-----:R1:W5:Y:S01]  /*0ec0*/  LDG.E R88, desc[UR38][R88.64] ;  /* 0x0000002658587981 */ /* 0x001362000c1e1900 */
[----:B------:R-:W-:Y:S05]  /*0ed0*/  BRA `(.L_x_9) ;  /* 0x0000000000087947 */ /* 0x000fea0003800000 */
.L_x_10:
[----:B------:R-:W-:Y:S02]  /*0ee0*/  ULDC UR4, c[0x0][0x580] ;  /* 0x0001600000047ab9 */ /* 0x000fe40000000800 */
[----:B------:R-:W-:-:S07]  /*0ef0*/  IMAD.U32 R88, RZ, RZ, UR4 ;  /* 0x00000004ff587e24 */ /* 0x000fce000f8e00ff */
.L_x_9:
[----:B------:R-:W-:Y:S02]  /*0f00*/  ULDC.64 UR4, c[0x0][0x5a0] ;  /* 0x0001680000047ab9 */ /* 0x000fe40000000a00 */
[----:B------:R-:W-:-:S04]  /*0f10*/  ISETP.NE.U32.AND P0, PT, RZ, UR4, PT ;  /* 0x00000004ff007c0c */ /* 0x000fc8000bf05070 */
[----:B------:R-:W-:-:S13]  /*0f20*/  ISETP.NE.AND.EX P0, PT, RZ, UR5, PT, P0 ;  /* 0x00000005ff007c0c */ /* 0x000fda000bf05300 */
[----:B------:R-:W-:Y:S05]  /*0f30*/  @!P0 BRA `(.L_x_11) ;  /* 0x00000000001c8947 */ /* 0x000fea0003800000 */
[----:B0-----:R-:W0:Y:S02]  /*0f40*/  LDC.64 R6, c[0x0][0x5a0] ;  /* 0x00016800ff067b82 */ /* 0x001e240000000a00 */
[----:B0-----:R-:W2:Y:S02]  /*0f50*/  LDG.E.64 R6, desc[UR38][R6.64] ;  /* 0x0000002606067981 */ /* 0x001ea4000c1e1b00 */
[----:B--2---:R-:W-:-:S04]  /*0f60*/  ISETP.NE.U32.AND P0, PT, R6, RZ, PT ;  /* 0x000000ff0600720c */ /* 0x004fc80003f05070 */
[----:B------:R-:W-:-:S13]  /*0f70*/  ISETP.NE.AND.EX P0, PT, R7, RZ, PT, P0 ;  /* 0x000000ff0700720c */ /* 0x000fda0003f05300 */
[----:B------:R-:W-:Y:S05]  /*0f80*/  @!P0 BRA `(.L_x_11) ;  /* 0x0000000000088947 */ /* 0x000fea0003800000 */
[----:B-1----:R0:W5:Y:S01]  /*0f90*/  LD.E R89, desc[UR38][R6.64] ;  /* 0x0000002606597980 */ /* 0x002162000c101900 */
[----:B------:R-:W-:Y:S05]  /*0fa0*/  BRA `(.L_x_12) ;  /* 0x0000000000247947 */ /* 0x000fea0003800000 */
.L_x_11:
[----:B------:R-:W-:Y:S02]  /*0fb0*/  ULDC.64 UR4, c[0x0][0x590] ;  /* 0x0001640000047ab9 */ /* 0x000fe40000000a00 */
[----:B------:R-:W-:-:S04]  /*0fc0*/  ISETP.NE.U32.AND P0, PT, RZ, UR4, PT ;  /* 0x00000004ff007c0c */ /* 0x000fc8000bf05070 */
[----:B------:R-:W-:-:S13]  /*0fd0*/  ISETP.NE.AND.EX P0, PT, RZ, UR5, PT, P0 ;  /* 0x00000005ff007c0c */ /* 0x000fda000bf05300 */
[----:B------:R-:W-:Y:S05]  /*0fe0*/  @!P0 BRA `(.L_x_13) ;  /* 0x00000000000c8947 */ /* 0x000fea0003800000 */
[----:B0-----:R-:W1:Y:S02]  /*0ff0*/  LDC.64 R6, c[0x0][0x590] ;  /* 0x00016400ff067b82 */ /* 0x001e640000000a00 */
[----:B-1----:R1:W5:Y:S01]  /*1000*/  LDG.E R89, desc[UR38][R6.64] ;  /* 0x0000002606597981 */ /* 0x002362000c1e1900 */
[----:B------:R-:W-:Y:S05]  /*1010*/  BRA `(.L_x_12) ;  /* 0x0000000000087947 */ /* 0x000fea0003800000 */
.L_x_13:
[----:B------:R-:W-:Y:S02]  /*1020*/  ULDC UR4, c[0x0][0x584] ;  /* 0x0001610000047ab9 */ /* 0x000fe40000000800 */
[----:B-1----:R-:W-:-:S07]  /*1030*/  IMAD.U32 R89, RZ, RZ, UR4 ;  /* 0x00000004ff597e24 */ /* 0x002fce000f8e00ff */
.L_x_12:
[----:B------:R-:W-:-:S13]  /*1040*/  LOP3.LUT P0, RZ, R0, 0xff, RZ, 0xc0, !PT ;  /* 0x000000ff00ff7812 */ /* 0x000fda000780c0ff */
[----:B------:R-:W-:Y:S05]  /*1050*/  @!P0 EXIT ;  /* 0x000000000000894d */ /* 0x000fea0003800000 */
[----:B------:R-:W2:Y:S01]  /*1060*/  LDC R91, c[0x0][0x658] ;  /* 0x00019600ff5b7b82 */ /* 0x000ea20000000800 */
[----:B------:R-:W-:Y:S01]  /*1070*/  ULDC.64 UR6, c[0x0][0x288] ;  /* 0x0000a20000067ab9 */ /* 0x000fe20000000a00 */
[----:B------:R-:W-:Y:S01]  /*1080*/  LOP3.LUT R14, R14, 0x1, RZ, 0xc0, !PT ;  /* 0x000000010e0e7812 */ /* 0x000fe200078ec0ff */
[----:B------:R-:W-:Y:S01]  /*1090*/  UIADD3 UR4, UR7, 0x1f, URZ ;  /* 0x0000001f07047890 */ /* 0x000fe2000fffe03f */
[----:B------:R-:W-:Y:S01]  /*10a0*/  SHF.R.U32.HI R0, RZ, 0x2, R3 ;  /* 0x00000002ff007819 */ /* 0x000fe20000011603 */
[----:B------:R-:W-:Y:S01]  /*10b0*/  IMAD.U32 R5, RZ, RZ, UR6 ;  /* 0x00000006ff057e24 */ /* 0x000fe2000f8e00ff */
[----:B------:R-:W-:Y:S01]  /*10c0*/  SHF.R.U32.HI R4, RZ, 0x1, R4 ;  /* 0x00000001ff047819 */ /* 0x000fe20000011604 */
[----:B------:R-:W-:Y:S01]  /*10d0*/  USHF.R.S32.HI UR5, URZ, 0x1f, UR4 ;  /* 0x0000001f3f057899 */ /* 0x000fe20008011404 */
[----:B------:R-:W3:Y:S01]  /*10e0*/  LDC.64 R94, c[0x0][0x5c8] ;  /* 0x00017200ff5e7b82 */ /* 0x000ee20000000a00 */
[----:B------:R-:W-:Y:S01]  /*10f0*/  LOP3.LUT R90, R3, 0x3, RZ, 0xc0, !PT ;  /* 0x00000003035a7812 */ /* 0x000fe200078ec0ff */
[----:B01----:R-:W-:Y:S01]  /*1100*/  IMAD.SHL.U32 R7, R14, 0x40, RZ ;  /* 0x000000400e077824 */ /* 0x003fe200078e00ff */
[----:B------:R-:W-:Y:S01]  /*1110*/  LOP3.LUT R0, R0, 0x7, RZ, 0xc0, !PT ;  /* 0x0000000700007812 */ /* 0x000fe200078ec0ff */
[----:B------:R-:W-:Y:S01]  /*1120*/  ULEA.HI UR5, UR5, UR4, URZ, 0x5 ;  /* 0x0000000405057291 */ /* 0x000fe2000f8f283f */
[----:B------:R-:W-:Y:S01]  /*1130*/  LOP3.LUT R23, R4, 0x30, RZ, 0xc0, !PT ;  /* 0x0000003004177812 */ /* 0x000fe200078ec0ff */
[----:B------:R-:W-:Y:S01]  /*1140*/  IMAD R90, R90, -0x2, R5 ;  /* 0xfffffffe5a5a7824 */ /* 0x000fe200078e0205 */
[--C-:B------:R-:W-:Y:S01]  /*1150*/  LOP3.LUT R22, R7, 0x40, R0.reuse, 0xe2, !PT ;  /* 0x0000004007167812 */ /* 0x100fe200078ee200 */
[----:B------:R-:W-:Y:S01]  /*1160*/  USHF.R.S32.HI UR43, URZ, 0x5, UR5 ;  /* 0x000000053f2b7899 */ /* 0x000fe20008011405 */
[----:B------:R-:W-:Y:S01]  /*1170*/  IADD3 R5, RZ, -R23, -R0 ;  /* 0x80000017ff057210 */ /* 0x000fe20007ffe800 */
[----:B------:R-:W-:Y:S01]  /*1180*/  IMAD.MOV.U32 R0, RZ, RZ, -0x1 ;  /* 0xffffffffff007424 */ /* 0x000fe200078e00ff */
[C---:B------:R-:W-:Y:S01]  /*1190*/  LOP3.LUT R97, R3.reuse, 0x80, RZ, 0xc0, !PT ;  /* 0x0000008003617812 */ /* 0x040fe200078ec0ff */
[----:B------:R-:W-:Y:S01]  /*11a0*/  IMAD.MOV.U32 R4, RZ, RZ, 0x1 ;  /* 0x00000001ff047424 */ /* 0x000fe200078e00ff */
[----:B------:R-:W-:Y:S01]  /*11b0*/  UISETP.LT.AND UP0, UPT, UR43, 0x1, UPT ;  /* 0x000000012b00788c */ /* 0x000fe2000bf01270 */
[----:B------:R-:W-:Y:S01]  /*11c0*/  IMAD R5, R14, -0x40, R5 ;  /* 0xffffffc00e057824 */ /* 0x000fe200078e0205 */
[----:B------:R-:W-:Y:S01]  /*11d0*/  ULDC UR4, c[0x0][0x284] ;  /* 0x0000a10000047ab9 */ /* 0x000fe20000000800 */
[----:B--2---:R-:W-:Y:S01]  /*11e0*/  SHF.L.U32 R0, R0, R91, RZ ;  /* 0x0000005b00007219 */ /* 0x004fe200000006ff */
[----:B------:R-:W-:Y:S01]  /*11f0*/  USEL UR44, UR43, 0x1, UP0 ;  /* 0x000000012b2c7887 */ /* 0x000fe20008000000 */
[----:B------:R-:W-:Y:S01]  /*1200*/  LOP3.LUT R22, R22, R23, RZ, 0xfc, !PT ;  /* 0x0000001716167212 */ /* 0x000fe200078efcff */
[----:B------:R-:W-:Y:S01]  /*1210*/  IMAD.SHL.U32 R96, R3, 0x2, RZ ;  /* 0x0000000203607824 */ /* 0x000fe200078e00ff */
[----:B------:R-:W-:Y:S01]  /*1220*/  SHF.L.U32 R91, R4, R91, RZ ;  /* 0x0000005b045b7219 */ /* 0x000fe200000006ff */
[----:B------:R-:W-:Y:S01]  /*1230*/  VIADD R99, R5, UR4 ;  /* 0x0000000405637c36 */ /* 0x000fe20008000000 */
[----:B------:R-:W-:Y:S01]  /*1240*/  LOP3.LUT R112, R18, 0x1, RZ, 0xfc, !PT ;  /* 0x0000000112707812 */ /* 0x000fe200078efcff */
[----:B------:R-:W-:Y:S01]  /*1250*/  IMAD.MOV.U32 R23, RZ, RZ, RZ ;  /* 0x000000ffff177224 */ /* 0x000fe200078e00ff */
[C-C-:B---3--:R-:W-:Y:S01]  /*1260*/  SHF.L.U64.HI R92, R94.reuse, 0x7, R95.reuse ;  /* 0x000000075e5c7819 */ /* 0x148fe2000001025f */
[----:B------:R-:W-:Y:S01]  /*1270*/  UIADD3 UR44, UR43, -UR44, URZ ;  /* 0x8000002c2b2c7290 */ /* 0x000fe2000fffe03f */
[C---:B------:R-:W-:Y:S01]  /*1280*/  SHF.L.U64.HI R93, R94.reuse, 0x3, R95 ;  /* 0x000000035e5d7819 */ /* 0x040fe2000001025f */
[C---:B------:R-:W-:Y:S01]  /*1290*/  IMAD.SHL.U32 R95, R94.reuse, 0x80, RZ ;  /* 0x000000805e5f7824 */ /* 0x040fe200078e00ff */
[----:B------:R-:W-:Y:S01]  /*12a0*/  SHF.R.U32.HI R97, RZ, 0x7, R97 ;  /* 0x00000007ff617819 */ /* 0x000fe20000011661 */
[----:B------:R-:W-:Y:S01]  /*12b0*/  IMAD.SHL.U32 R94, R94, 0x8, RZ ;  /* 0x000000085e5e7824 */ /* 0x000fe200078e00ff */
[----:B------:R-:W-:Y:S01]  /*12c0*/  LOP3.LUT R98, RZ, R0, RZ, 0x33, !PT ;  /* 0x00000000ff627212 */ /* 0x000fe200078e33ff */
[----:B------:R-:W-:Y:S01]  /*12d0*/  UMOV UR40, URZ ;  /* 0x0000003f00287c82 */ /* 0x000fe20008000000 */
[----:B------:R-:W-:-:S05]  /*12e0*/  UMOV UR41, URZ ;  /* 0x0000003f00297c82 */ /* 0x000fca0008000000 */
.L_x_157:
[----:B0-----:R-:W0:Y:S01]  /*12f0*/  SHFL.IDX PT, R0, R97, RZ, 0x1f ;  /* 0x00001fff61007589 */ /* 0x001e2200000e0000 */
[----:B-1----:R-:W1:Y:S01]  /*1300*/  S2UR UR7, SR_CgaCtaId ;  /* 0x00000000000779c3 */ /* 0x002e620000008800 */
[----:B------:R-:W-:Y:S01]  /*1310*/  UMOV UR6, 0x400 ;  /* 0x0000040000067882 */ /* 0x000fe20000000000 */
[----:B0-----:R-:W-:Y:S01]  /*1320*/  R2UR UR4, R0 ;  /* 0x00000000000472ca */ /* 0x001fe200000e0000 */
[----:B-1----:R-:W-:-:S12]  /*1330*/  ULEA UR46, UR7, UR6, 0x18 ;  /* 0x00000006072e7291 */ /* 0x002fd8000f8ec03f */
[----:B------:R-:W-:-:S04]  /*1340*/  ULEA.HI UR5, UR4, UR4, URZ, 0x1 ;  /* 0x0000000404057291 */ /* 0x000fc8000f8f083f */
[----:B------:R-:W-:-:S04]  /*1350*/  ULOP3.LUT UR5, UR5, 0xffffe, URZ, 0xc0, !UPT ;  /* 0x000ffffe05057892 */ /* 0x000fc8000f8ec03f */
[----:B------:R-:W-:-:S03]  /*1360*/  UIADD3 UR5, UR4, -UR5, URZ ;  /* 0x8000000504057290 */ /* 0x000fc6000fffe03f */
[----:B------:R-:W-:Y:S01]  /*1370*/  ULDC UR4, c[0x0][0x28c] ;  /* 0x0000a30000047ab9 */ /* 0x000fe20000000800 */
[----:B------:R-:W-:Y:S01]  /*1380*/  ULEA UR5, UR5, UR46, 0xc ;  /* 0x0000002e05057291 */ /* 0x000fe2000f8e603f */
[----:B------:R-:W-:-:S03]  /*1390*/  ISETP.LT.AND P0, PT, RZ, UR4, PT ;  /* 0x00000004ff007c0c */ /* 0x000fc6000bf01270 */
[----:B------:R-:W-:-:S04]  /*13a0*/  UIADD3 UR5, UR5, 0x180, URZ ;  /* 0x0000018005057890 */ /* 0x000fc8000fffe03f */
[----:B------:R-:W-:-:S04]  /*13b0*/  USHF.R.U32.HI UR5, URZ, 0x4, UR5 ;  /* 0x000000043f057899 */ /* 0x000fc80008011605 */
[----:B------:R-:W-:-:S04]  /*13c0*/  ULOP3.LUT UR5, UR5, 0x3fff, URZ, 0xc0, !UPT ;  /* 0x00003fff05057892 */ /* 0x000fc8000f8ec03f */
[----:B------:R-:W-:Y:S01]  /*13d0*/  ULOP3.LUT UR45, UR5, 0x10000, URZ, 0xfc, !UPT ;  /* 0x00010000052d7892 */ /* 0x000fe2000f8efc3f */
[----:B--2345:R-:W-:Y:S11]  /*13e0*/  @P0 BRA `(.L_x_14) ;  /* 0x0000000000400947 */ /* 0x03cff60003800000 */
[----:B------:R-:W-:Y:S01]  /*13f0*/  MOV R0, 0x0 ;  /* 0x0000000000007802 */ /* 0x000fe20000000f00 */
[----:B------:R-:W-:Y:S01]  /*1400*/  ULDC.64 UR4, c[0x4][0x68] ;  /* 0x01001a0000047ab9 */ /* 0x000fe20000000a00 */
[----:B------:R-:W-:Y:S01]  /*1410*/  ULDC.64 UR6, c[0x4][0x8] ;  /* 0x0100020000067ab9 */ /* 0x000fe20000000a00 */
[----:B------:R-:W-:Y:S01]  /*1420*/  IMAD.U32 R4, RZ, RZ, UR4 ;  /* 0x00000004ff047e24 */ /* 0x000fe2000f8e00ff */
[----:B------:R0:W1:Y:S01]  /*1430*/  LDC.64 R14, c[0x4][R0] ;  /* 0x01000000000e7b82 */ /* 0x0000620000000a00 */
[----:B------:R-:W-:Y:S01]  /*1440*/  IMAD.U32 R5, RZ, RZ, UR5 ;  /* 0x00000005ff057e24 */ /* 0x000fe2000f8e00ff */
[----:B------:R-:W-:Y:S01]  /*1450*/  ULDC.64 UR4, c[0x4][0x70] ;  /* 0x01001c0000047ab9 */ /* 0x000fe20000000a00 */
[----:B------:R-:W-:Y:S02]  /*1460*/  IMAD.U32 R10, RZ, RZ, UR6 ;  /* 0x00000006ff0a7e24 */ /* 0x000fe4000f8e00ff */
[----:B------:R-:W-:Y:S02]  /*1470*/  IMAD.U32 R6, RZ, RZ, UR4 ;  /* 0x00000004ff067e24 */ /* 0x000fe4000f8e00ff */
[----:B------:R-:W-:-:S02]  /*1480*/  IMAD.U32 R7, RZ, RZ, UR5 ;  /* 0x00000005ff077e24 */ /* 0x000fc4000f8e00ff */
[----:B------:R-:W-:Y:S02]  /*1490*/  IMAD.U32 R11, RZ, RZ, UR7 ;  /* 0x00000007ff0b7e24 */ /* 0x000fe4000f8e00ff */
[----:B------:R-:W-:Y:S02]  /*14a0*/  IMAD.MOV.U32 R8, RZ, RZ, 0x1e1 ;  /* 0x000001e1ff087424 */ /* 0x000fe400078e00ff */
[----:B------:R-:W-:Y:S02]  /*14b0*/  IMAD.MOV.U32 R12, RZ, RZ, 0x1 ;  /* 0x00000001ff0c7424 */ /* 0x000fe400078e00ff */
[----:B0-----:R-:W-:-:S07]  /*14c0*/  IMAD.MOV.U32 R13, RZ, RZ, RZ ;  /* 0x000000ffff0d7224 */ /* 0x001fce00078e00ff */
[----:B------:R-:W-:-:S07]  /*14d0*/  LEPC R20, `(.L_x_14) ;  /* 0x000000001014794e */ /* 0x000fce0000000000 */
[----:B-1---5:R-:W-:Y:S05]  /*14e0*/  CALL.ABS.NOINC R14 ;  /* 0x000000000e007343 */ /* 0x022fea0003c00000 */
.L_x_14:
[----:B------:R-:W-:-:S13]  /*14f0*/  ISETP.NE.AND P0, PT, R112, 0x3, PT ;  /* 0x000000037000780c */ /* 0x000fda0003f05270 */
[----:B------:R-:W-:Y:S05]  /*1500*/  @!P0 BRA `(.L_x_15) ;  /* 0x0000000000048947 */ /* 0x000fea0003800000 */
[----:B------:R-:W-:Y:S01]  /*1510*/  BPT.TRAP 0x1 ;  /* 0x000000040000795c */ /* 0x000fe20000300000 */
.L_x_15:
[----:B------:R-:W-:Y:S02]  /*1520*/  IMAD.U32 R3, RZ, RZ, UR41 ;  /* 0x00000029ff037e24 */ /* 0x000fe4000f8e00ff */
[----:B------:R-:W-:-:S03]  /*1530*/  IMAD.U32 R0, RZ, RZ, UR40 ;  /* 0x00000028ff007e24 */ /* 0x000fc6000f8e00ff */
[----:B------:R-:W-:Y:S02]  /*1540*/  LEA R3, R3, UR46, 0x3 ;  /* 0x0000002e03037c11 */ /* 0x000fe4000f8e18ff */
[----:B------:R-:W-:-:S04]  /*1550*/  SHF.L.U32 R0, R0, 0x1f, RZ ;  /* 0x0000001f00007819 */ /* 0x000fc800000006ff */
[----:B------:R0:W1:Y:S01]  /*1560*/  SYNCS.PHASECHK.TRANS64.TRYWAIT P1, [R3+URZ], R0 ;  /* 0x00000000030075a7 */ /* 0x000062000802017f */
[----:B------:R-:W-:Y:S05]  /*1570*/  @!P0 BRA `(.L_x_16) ;  /* 0x0000000000048947 */ /* 0x000fea0003800000 */
[----:B------:R-:W-:Y:S01]  /*1580*/  BPT.TRAP 0x1 ;  /* 0x000000040000795c */ /* 0x000fe20000300000 */
.L_x_16:
[----:B------:R-:W-:-:S05]  /*1590*/  IMAD.U32 R4, RZ, RZ, UR44 ;  /* 0x0000002cff047e24 */ /* 0x000fca000f8e00ff */
[----:B------:R-:W-:Y:S01]  /*15a0*/  ISETP.GE.AND P2, PT, R4, 0x1, PT ;  /* 0x000000010400780c */ /* 0x000fe20003f46270 */
[----:B-1----:R-:W-:-:S12]  /*15b0*/  @P1 BRA `(.L_x_17) ;  /* 0x0000000000081947 */ /* 0x002fd80003800000 */
[----:B------:R-:W1:Y:S02]  /*15c0*/  SYNCS.PHASECHK.TRANS64.TRYWAIT P1, [R3+URZ], R0 ;  /* 0x00000000030075a7 */ /* 0x000e64000802017f */
[----:B-1----:R-:W-:Y:S05]  /*15d0*/  @!P1 BRA `(.L_x_18) ;  /* 0x0000007400549947 */ /* 0x002fea0003800000 */
.L_x_17:
[----:B------:R-:W-:Y:S05]  /*15e0*/  WARPSYNC.ALL ;  /* 0x0000000000007948 */ /* 0x000fea0003800000 */
[----:B------:R-:W-:Y:S01]  /*15f0*/  UIADD3 UR4, UR46, 0x2c180, URZ ;  /* 0x0002c1802e047890 */ /* 0x000fe2000fffe03f */
[----:B------:R-:W-:Y:S01]  /*1600*/  WARPGROUP.ARRIVE ;  /* 0x00000000000079c5 */ /* 0x000fe20000000000 */
[----:B------:R-:W-:Y:S02]  /*1610*/  ULEA UR10, UR41, UR45, 0xa ;  /* 0x0000002d290a7291 */ /* 0x000fe4000f8e503f */
[----:B------:R-:W-:Y:S01]  /*1620*/  USHF.R.U32.HI UR4, URZ, 0x4, UR4 ;  /* 0x000000043f047899 */ /* 0x000fe20008011604 */
[----:B------:R-:W-:Y:S01]  /*1630*/  UMOV UR5, 0x80000020 ;  /* 0x8000002000057882 */ /* 0x000fe20000000000 */
[----:B------:R-:W-:-:S02]  /*1640*/  UMOV UR7, 0x80000020 ;  /* 0x8000002000077882 */ /* 0x000fc40000000000 */
[----:B------:R-:W-:Y:S02]  /*1650*/  ULOP3.LUT UR4, UR4, 0x3fff, URZ, 0xc0, !UPT ;  /* 0x00003fff04047892 */ /* 0x000fe4000f8ec03f */
[----:B------:R-:W-:Y:S02]  /*1660*/  UIADD3 UR11, UR10, 0x200, URZ ;  /* 0x000002000a0b7890 */ /* 0x000fe4000fffe03f */
[----:B------:R-:W-:-:S03]  /*1670*/  ULOP3.LUT UR8, UR4, 0x10000, URZ, 0xfc, !UPT ;  /* 0x0001000004087892 */ /* 0x000fc6000f8efc3f */
[----:B------:R-:W-:Y:S01]  /*1680*/  UMOV UR4, UR10 ;  /* 0x0000000a00047c82 */ /* 0x000fe20008000000 */
[----:B------:R-:W-:-:S07]  /*1690*/  ULEA UR9, UR41, UR8, 0x8 ;  /* 0x0000000829097291 */ /* 0x000fce000f8e403f */
[----:B------:R-:W-:Y:S02]  /*16a0*/  UMOV UR6, UR9 ;  /* 0x0000000900067c82 */ /* 0x000fe40008000000 */
[----:B------:R-:W-:Y:S01]  /*16b0*/  HGMMA.64x64x16.F32.BF16 R56, gdesc[UR4], RZ, !UPT, gsb0 ;  /* 0x00e00000043879f0 */ /* 0x000fe2000c0018ff */
[----:B------:R-:W-:Y:S01]  /*16c0*/  UMOV UR4, UR11 ;  /* 0x0000000b00047c82 */ /* 0x000fe20008000000 */
[----:B------:R-:W-:Y:S01]  /*16d0*/  UMOV UR5, 0x80000020 ;  /* 0x8000002000057882 */ /* 0x000fe20000000000 */
[----:B------:R-:W-:Y:S02]  /*16e0*/  WARPGROUP.DEPBAR.LE gsb0, 0x0 ;  /* 0x00008000000079c5 */ /* 0x000fe40000010000 */
[----:B------:R-:W-:-:S06]  /*16f0*/  WARPGROUP.ARRIVE ;  /* 0x00000000000079c5 */ /* 0x000fcc0000000000 */
[----:B------:R-:W-:Y:S01]  /*1700*/  HGMMA.64x64x16.F32.BF16 R24, gdesc[UR4], RZ, !UPT, gsb0 ;  /* 0x00e00000041879f0 */ /* 0x000fe2000c0018ff */
[----:B------:R-:W-:Y:S02]  /*1710*/  UIADD3 UR4, UR10, 0x2, URZ ;  /* 0x000000020a047890 */ /* 0x000fe4000fffe03f */
[----:B------:R-:W-:Y:S01]  /*1720*/  UIADD3 UR6, UR9, 0x2, URZ ;  /* 0x0000000209067890 */ /* 0x000fe2000fffe03f */
[----:B------:R-:W-:Y:S01]  /*1730*/  UMOV UR5, 0x80000020 ;  /* 0x8000002000057882 */ /* 0x000fe20000000000 */
[----:B------:R-:W-:Y:S01]  /*1740*/  UMOV UR7, 0x80000020 ;  /* 0x8000002000077882 */ /* 0x000fe20000000000 */
[----:B------:R-:W-:Y:S01]  /*1750*/  UIADD3 UR10, UR10, 0x202, URZ ;  /* 0x000002020a0a7890 */ /* 0x000fe2000fffe03f */
[----:B------:R-:W-:Y:S02]  /*1760*/  WARPGROUP.DEPBAR.LE gsb0, 0x0 ;  /* 0x00008000000079c5 */ /* 0x000fe40000010000 */
[----:B------:R-:W-:-:S06]  /*1770*/  WARPGROUP.ARRIVE ;  /* 0x00000000000079c5 */ /* 0x000fcc0000000000 */
[----:B------:R-:W-:Y:S01]  /*1780*/  HGMMA.64x64x16.F32.BF16 R56, gdesc[UR4], R56, gsb0 ;  /* 0x00e00000043879f0 */ /* 0x000fe20008001838 */
[----:B------:R-:W-:Y:S01]  /*1790*/  UMOV UR4, UR10 ;  /* 0x0000000a00047c82 */ /* 0x000fe20008000000 */
[----:B------:R-:W-:Y:S01]  /*17a0*/  UMOV UR5, 0x80000020 ;  /* 0x8000002000057882 */ /* 0x000fe20000000000 */
[----:B------:R-:W-:Y:S02]  /*17b0*/  WARPGROUP.DEPBAR.LE gsb0, 0x0 ;  /* 0x00008000000079c5 */ /* 0x000fe40000010000 */
[----:B------:R-:W-:-:S06]  /*17c0*/  WARPGROUP.ARRIVE ;  /* 0x00000000000079c5 */ /* 0x000fcc0000000000 */
[----:B------:R-:W-:Y:S03]  /*17d0*/  HGMMA.64x64x16.F32.BF16 R24, gdesc[UR4], R24, gsb0 ;  /* 0x00e00000041879f0 */ /* 0x000fe60008001818 */
[----:B------:R-:W-:Y:S02]  /*17e0*/  WARPGROUP.DEPBAR.LE gsb0, 0x0 ;  /* 0x00008000000079c5 */ /* 0x000fe40000010000 */
[----:B------:R-:W-:Y:S05]  /*17f0*/  @!P2 BRA `(.L_x_19) ;  /* 0x000000040014a947 */ /* 0x000fea0003800000 */
[----:B------:R-:W-:Y:S01]  /*1800*/  UIADD3 UR4, UR41, 0x1, URZ ;  /* 0x0000000129047890 */ /* 0x000fe2000fffe03f */
[----:B01----:R-:W-:Y:S01]  /*1810*/  IMAD.U32 R0, RZ, RZ, UR44 ;  /* 0x0000002cff007e24 */ /* 0x003fe2000f8e00ff */
[----:B------:R-:W-:Y:S02]  /*1820*/  UMOV UR10, UR41 ;  /* 0x00000029000a7c82 */ /* 0x000fe40008000000 */
[----:B------:R-:W-:-:S04]  /*1830*/  UISETP.NE.AND UP0, UPT, UR4, 0xb, UPT ;  /* 0x0000000b0400788c */ /* 0x000fc8000bf05270 */
[----:B------:R-:W-:Y:S02]  /*1840*/  USEL UR5, URZ, 0x1, UP0 ;  /* 0x000000013f057887 */ /* 0x000fe40008000000 */
[----:B------:R-:W-:Y:S02]  /*1850*/  USEL UR9, UR4, URZ, UP0 ;  /* 0x0000003f04097287 */ /* 0x000fe40008000000 */
[----:B------:R-:W-:-:S06]  /*1860*/  ULOP3.LUT UR5, UR40, UR5, URZ, 0x3c, !UPT ;  /* 0x0000000528057292 */ /* 0x000fcc000f8e3c3f */
[----:B------:R-:W-:-:S07]  /*1870*/  IMAD.U32 R5, RZ, RZ, UR5 ;  /* 0x00000005ff057e24 */ /* 0x000fce000f8e00ff */
.L_x_26:
[----:B01----:R-:W-:Y:S05]  /*1880*/  @!P0 BRA `(.L_x_20) ;  /* 0x0000000000048947 */ /* 0x003fea0003800000 */
[----:B------:R-:W-:Y:S01]  /*1890*/  BPT.TRAP 0x1 ;  /* 0x000000040000795c */ /* 0x000fe20000300000 */
.L_x_20:
[----:B------:R-:W0:Y:S01]  /*18a0*/  S2UR UR5, SR_CgaCtaId ;  /* 0x00000000000579c3 */ /* 0x000e220000008800 */
[----:B------:R-:W-:Y:S01]  /*18b0*/  UMOV UR4, 0x400 ;  /* 0x0000040000047882 */ /* 0x000fe20000000000 */
[----:B------:R-:W-:Y:S01]  /*18c0*/  SHF.L.U32 R3, R5, 0x1f, RZ ;  /* 0x0000001f05037819 */ /* 0x000fe200000006ff */
[----:B0-----:R-:W-:-:S04]  /*18d0*/  ULEA UR14, UR5, UR4, 0x18 ;  /* 0x00000004050e7291 */ /* 0x001fc8000f8ec03f */
[----:B------:R-:W-:-:S09]  /*18e0*/  ULEA UR4, UR9, UR14, 0x3 ;  /* 0x0000000e09047291 */ /* 0x000fd2000f8e183f */
[----:B------:R0:W1:Y:S01]  /*18f0*/  SYNCS.PHASECHK.TRANS64.TRYWAIT P1, [UR4], R3 ;  /* 0x00000003ff0075a7 */ /* 0x0000620008020144 */
[----:B------:R-:W-:Y:S05]  /*1900*/  @!P0 BRA `(.L_x_21) ;  /* 0x0000000000048947 */ /* 0x000fea0003800000 */
[----:B------:R-:W-:Y:S01]  /*1910*/  BPT.TRAP 0x1 ;  /* 0x000000040000795c */ /* 0x000fe20000300000 */
.L_x_21:
[----:B-1----:R-:W-:Y:S05]  /*1920*/  @P1 BRA `(.L_x_22) ;  /* 0x0000000000081947 */ /* 0x002fea0003800000 */
[----:B------:R-:W1:Y:S02]  /*1930*/  SYNCS.PHASECHK.TRANS64.TRYWAIT P1, [UR4], R3 ;  /* 0x00000003ff0075a7 */ /* 0x000e640008020144 */
[----:B-1----:R-:W-:Y:S05]  /*1940*/  @!P1 BRA `(.L_x_23) ;  /* 0x00000070008c9947 */ /* 0x002fea0003800000 */
.L_x_22:
[----:B------:R-:W-:Y:S01]  /*1950*/  ULEA UR11, UR9, UR8, 0x8 ;  /* 0x00000008090b7291 */ /* 0x000fe2000f8e403f */
[----:B------:R-:W-:Y:S01]  /*1960*/  WARPGROUP.ARRIVE ;  /* 0x00000000000079c5 */ /* 0x000fe20000000000 */
[----:B------:R-:W-:Y:S01]  /*1970*/  ULEA UR12, UR9, UR45, 0xa ;  /* 0x0000002d090c7291 */ /* 0x000fe2000f8e503f */
[----:B------:R-:W-:Y:S01]  /*1980*/  UMOV UR7, 0x80000020 ;  /* 0x8000002000077882 */ /* 0x000fe20000000000 */
[----:B------:R-:W-:Y:S02]  /*1990*/  UMOV UR5, 0x80000020 ;  /* 0x8000002000057882 */ /* 0x000fe40000000000 */
[----:B------:R-:W-:Y:S01]  /*19a0*/  UIADD3 UR13, UR12, 0x200, URZ ;  /* 0x000002000c0d7890 */ /* 0x000fe2000fffe03f */
[----:B------:R-:W-:Y:S02]  /*19b0*/  UMOV UR6, UR11 ;  /* 0x0000000b00067c82 */ /* 0x000fe40008000000 */
[----:B------:R-:W-:Y:S02]  /*19c0*/  UMOV UR4, UR12 ;  /* 0x0000000c00047c82 */ /* 0x000fe40008000000 */
[----:B------:R-:W-:Y:S01]  /*19d0*/  HGMMA.64x64x16.F32.BF16 R56, gdesc[UR4], R56, gsb0 ;  /* 0x00e00000043879f0 */ /* 0x000fe20008001838 */
[----:B------:R-:W-:Y:S01]  /*19e0*/  UMOV UR5, 0x80000020 ;  /* 0x8000002000057882 */ /* 0x000fe20000000000 */
[----:B------:R-:W-:Y:S01]  /*19f0*/  UMOV UR4, UR13 ;  /* 0x0000000d00047c82 */ /* 0x000fe20008000000 */
[----:B------:R-:W-:-:S02]  /*1a00*/  WARPGROUP.DEPBAR.LE gsb0, 0x0 ;  /* 0x00008000000079c5 */ /* 0x000fc40000010000 */
[----:B------:R-:W-:-:S06]  /*1a10*/  WARPGROUP.ARRIVE ;  /* 0x00000000000079c5 */ /* 0x000fcc0000000000 */
[----:B------:R-:W-:Y:S01]  /*1a20*/  HGMMA.64x64x16.F32.BF16 R24, gdesc[UR4], R24, gsb0 ;  /* 0x00e00000041879f0 */ /* 0x000fe20008001818 */
        /* <DEDUP_REMOVED lines=15> */
[----:B------:R-:W-:Y:S01]  /*1b20*/  BPT.TRAP 0x1 ;  /* 0x000000040000795c */ /* 0x000fe20000300000 */
.L_x_24:
[----:B------:R-:W-:Y:S01]  /*1b30*/  ULEA UR4, UR10, UR14, 0x3 ;  /* 0x0000000e0a047291 */ /* 0x000fe2000f8e183f */
[----:B------:R-:W-:-:S03]  /*1b40*/  ISETP.GT.U32.AND P1, PT, R18, 0x1, PT ;  /* 0x000000011200780c */ /* 0x000fc60003f24070 */
[----:B------:R-:W-:-:S04]  /*1b50*/  UIADD3 UR4, UR4, 0x58, URZ ;  /* 0x0000005804047890 */ /* 0x000fc8000fffe03f */
[----:B------:R-:W-:-:S09]  /*1b60*/  UPRMT UR4, URZ, 0x654, UR4 ;  /* 0x000006543f047896 */ /* 0x000fd20008000004 */
[----:B------:R-:W-:Y:S01]  /*1b70*/  SYNCS.ARRIVE.TRANS64.RED.A1T0 RZ, [UR4], RZ ;  /* 0x000000ffffff79a7 */ /* 0x000fe20008100404 */
[----:B------:R-:W-:Y:S05]  /*1b80*/  @P1 BRA `(.L_x_25) ;  /* 0x0000000000041947 */ /* 0x000fea0003800000 */
[----:B------:R-:W-:Y:S01]  /*1b90*/  BPT.TRAP 0x1 ;  /* 0x000000040000795c */ /* 0x000fe20000300000 */
.L_x_25:
[----:B------:R-:W-:Y:S01]  /*1ba0*/  UIADD3 UR9, UR9, 0x1, URZ ;  /* 0x0000000109097890 */ /* 0x000fe2000fffe03f */
[C---:B------:R-:W-:Y:S01]  /*1bb0*/  ISETP.GT.AND P1, PT, R0.reuse, 0x1, PT ;  /* 0x000000010000780c */ /* 0x040fe20003f24270 */
[----:B------:R-:W-:Y:S01]  /*1bc0*/  UIADD3 UR10, UR10, 0x1, URZ ;  /* 0x000000010a0a7890 */ /* 0x000fe2000fffe03f */
[----:B------:R-:W-:Y:S01]  /*1bd0*/  VIADD R0, R0, 0xffffffff ;  /* 0xffffffff00007836 */ /* 0x000fe20000000000 */
[----:B------:R-:W-:Y:S02]  /*1be0*/  UISETP.NE.AND UP0, UPT, UR9, 0xb, UPT ;  /* 0x0000000b0900788c */ /* 0x000fe4000bf05270 */
[----:B------:R-:W-:Y:S02]  /*1bf0*/  UISETP.NE.AND UP1, UPT, UR10, 0xb, UPT ;  /* 0x0000000b0a00788c */ /* 0x000fe4000bf25270 */
[----:B------:R-:W-:Y:S02]  /*1c00*/  USEL UR4, URZ, 0x1, UP0 ;  /* 0x000000013f047887 */ /* 0x000fe40008000000 */
[----:B------:R-:W-:-:S02]  /*1c10*/  USEL UR9, UR9, URZ, UP0 ;  /* 0x0000003f09097287 */ /* 0x000fc40008000000 */
[----:B------:R-:W-:Y:S02]  /*1c20*/  USEL UR10, UR10, URZ, UP1 ;  /* 0x0000003f0a0a7287 */ /* 0x000fe40008800000 */
[----:B------:R-:W-:Y:S01]  /*1c30*/  LOP3.LUT R5, R5, UR4, RZ, 0x3c, !PT ;  /* 0x0000000405057c12 */ /* 0x000fe2000f8e3cff */
[----:B------:R-:W-:Y:S09]  /*1c40*/  @P1 BRA `(.L_x_26) ;  /* 0xfffffffc000c1947 */ /* 0x000ff2000383ffff */
.L_x_19:
[----:B01----:R-:W0:Y:S02]  /*1c50*/  LDC R0, c[0x0][0x28c] ;  /* 0x0000a300ff007b82 */ /* 0x003e240000000800 */
[----:B0-----:R-:W-:-:S13]  /*1c60*/  ISETP.GE.AND P1, PT, R0, 0x1, PT ;  /* 0x000000010000780c */ /* 0x001fda0003f26270 */
[----:B------:R-:W-:Y:S05]  /*1c70*/  @!P1 BRA `(.L_x_27) ;  /* 0x0000000000409947 */ /* 0x000fea0003800000 */
[----:B------:R-:W-:Y:S05]  /*1c80*/  @!P0 BRA `(.L_x_28) ;  /* 0x0000000000048947 */ /* 0x000fea0003800000 */
[----:B------:R-:W-:Y:S01]  /*1c90*/  BPT.TRAP 0x1 ;  /* 0x000000040000795c */ /* 0x000fe20000300000 */
.L_x_28:
[----:B------:R-:W0:Y:S01]  /*1ca0*/  S2UR UR7, SR_CgaCtaId ;  /* 0x00000000000779c3 */ /* 0x000e220000008800 */
[----:B------:R-:W-:Y:S01]  /*1cb0*/  UIADD3 UR6, UR44, UR41, URZ ;  /* 0x000000292c067290 */ /* 0x000fe2000fffe03f */
[----:B------:R-:W-:-:S03]  /*1cc0*/  ISETP.GT.U32.AND P0, PT, R18, 0x1, PT ;  /* 0x000000011200780c */ /* 0x000fc60003f04070 */
[----:B------:R-:W-:-:S04]  /*1cd0*/  UIMAD.WIDE.U32 UR4, UR6, -0x45d1745d, URZ ;  /* 0xba2e8ba3060478a5 */ /* 0x000fc8000f8e003f */
[----:B------:R-:W-:-:S03]  /*1ce0*/  USHF.R.U32.HI UR4, URZ, 0x3, UR5 ;  /* 0x000000033f047899 */ /* 0x000fc60008011605 */
[----:B------:R-:W-:Y:S01]  /*1cf0*/  UMOV UR5, 0x400 ;  /* 0x0000040000057882 */ /* 0x000fe20000000000 */
[----:B------:R-:W-:Y:S02]  /*1d00*/  UIMAD UR6, UR4, -0xb, UR6 ;  /* 0xfffffff5040678a4 */ /* 0x000fe4000f8e0206 */
[----:B0-----:R-:W-:-:S04]  /*1d10*/  ULEA UR5, UR7, UR5, 0x18 ;  /* 0x0000000507057291 */ /* 0x001fc8000f8ec03f */
[----:B------:R-:W-:-:S04]  /*1d20*/  ULEA UR6, UR6, UR5, 0x3 ;  /* 0x0000000506067291 */ /* 0x000fc8000f8e183f */
[----:B------:R-:W-:-:S04]  /*1d30*/  UIADD3 UR6, UR6, 0x58, URZ ;  /* 0x0000005806067890 */ /* 0x000fc8000fffe03f */
[----:B------:R-:W-:-:S09]  /*1d40*/  UPRMT UR6, URZ, 0x654, UR6 ;  /* 0x000006543f067896 */ /* 0x000fd20008000006 */
[----:B------:R-:W-:Y:S01]  /*1d50*/  SYNCS.ARRIVE.TRANS64.RED.A1T0 RZ, [UR6], RZ ;  /* 0x000000ffffff79a7 */ /* 0x000fe20008100406 */
[----:B------:R-:W-:Y:S05]  /*1d60*/  @P0 BRA `(.L_x_27) ;  /* 0x0000000000040947 */ /* 0x000fea0003800000 */
[----:B------:R-:W-:Y:S01]  /*1d70*/  BPT.TRAP 0x1 ;  /* 0x000000040000795c */ /* 0x000fe20000300000 */
.L_x_27:
[----:B------:R-:W-:Y:S01]  /*1d80*/  IMAD.SHL.U32 R3, R100, 0x40, RZ ;  /* 0x0000004064037824 */ /* 0x000fe200078e00ff */
[----:B------:R-:W-:Y:S01]  /*1d90*/  UIADD3 UR41, UR43, UR41, URZ ;  /* 0x000000292b297290 */ /* 0x000fe2000fffe03f */
[----:B------:R-:W-:Y:S01]  /*1da0*/  SHF.R.S32.HI R21, RZ, 0x1f, R19 ;  /* 0x0000001fff157819 */ /* 0x000fe20000011413 */
[----:B------:R-:W-:Y:S01]  /*1db0*/  ULDC UR7, c[0x0][0x288] ;  /* 0x0000a20000077ab9 */ /* 0x000fe20000000800 */
[----:B------:R-:W-:Y:S01]  /*1dc0*/  IMAD.SHL.U32 R6, R107, 0x100, RZ ;  /* 0x000001006b067824 */ /* 0x000fe200078e00ff */
[C---:B------:R-:W-:Y:S01]  /*1dd0*/  LOP3.LUT R8, R3.reuse, 0x6, R96, 0xf8, !PT ;  /* 0x0000000603087812 */ /* 0x040fe200078ef860 */
[----:B------:R-:W-:Y:S01]  /*1de0*/  UISETP.GT.U32.AND UP0, UPT, UR41, 0xa, UPT ;  /* 0x0000000a2900788c */ /* 0x000fe2000bf04070 */
[----:B------:R-:W-:Y:S01]  /*1df0*/  ISETP.GE.AND P0, PT, R3, UR7, PT ;  /* 0x0000000703007c0c */ /* 0x000fe2000bf06270 */
[----:B------:R-:W-:Y:S01]  /*1e00*/  ULDC.64 UR4, c[0x0][0x5d0] ;  /* 0x0001740000047ab9 */ /* 0x000fe20000000a00 */
[----:B------:R-:W-:Y:S01]  /*1e10*/  SHF.R.S32.HI R9, RZ, 0x1f, R8 ;  /* 0x0000001fff097819 */ /* 0x000fe20000011408 */
[----:B------:R-:W-:Y:S01]  /*1e20*/  ULDC UR10, c[0x0][0x284] ;  /* 0x0000a100000a7ab9 */ /* 0x000fe20000000800 */
[----:B------:R-:W-:Y:S01]  /*1e30*/  IMAD R0, R21, UR4, RZ ;  /* 0x0000000415007c24 */ /* 0x000fe2000f8e02ff */
[----:B------:R-:W-:Y:S01]  /*1e40*/  UISETP.LT.U32.AND UP0, UPT, UR43, 0xb, UP0 ;  /* 0x0000000b2b00788c */ /* 0x000fe20008701070 */
[----:B------:R-:W-:Y:S01]  /*1e50*/  ISETP.GE.OR P0, PT, R6, UR10, P0 ;  /* 0x0000000a06007c0c */ /* 0x000fe20008706670 */
[----:B------:R-:W-:Y:S01]  /*1e60*/  UISETP.GE.U32.AND UP1, UPT, UR43, 0xb, UPT ;  /* 0x0000000b2b00788c */ /* 0x000fe2000bf26070 */
[C---:B------:R-:W-:Y:S01]  /*1e70*/  IMAD R7, R19.reuse, UR5, R0 ;  /* 0x0000000513077c24 */ /* 0x040fe2000f8e0200 */
[----:B------:R-:W-:Y:S01]  /*1e80*/  USEL UR6, URZ, 0x1, !UP0 ;  /* 0x000000013f067887 */ /* 0x000fe2000c000000 */
[----:B------:R-:W-:Y:S01]  /*1e90*/  IMAD.WIDE.U32 R4, R19, UR4, R8 ;  /* 0x0000000413047c25 */ /* 0x000fe2000f8e0008 */
[----:B------:R-:W-:Y:S01]  /*1ea0*/  UIMAD.WIDE.U32 UR4, UR41, -0x45d1745d, URZ ;  /* 0xba2e8ba3290478a5 */ /* 0x000fe2000f8e003f */
[----:B------:R-:W-:-:S02]  /*1eb0*/  ULDC.64 UR8, c[0x0][0x5c8] ;  /* 0x0001720000087ab9 */ /* 0x000fc40000000a00 */
[----:B------:R-:W-:Y:S01]  /*1ec0*/  IMAD.WIDE R106, R107, 0x100, R22 ;  /* 0x000001006b6a7825 */ /* 0x000fe200078e0216 */
[----:B------:R-:W-:Y:S02]  /*1ed0*/  USHF.R.U32.HI UR4, URZ, 0x3, UR5 ;  /* 0x000000033f047899 */ /* 0x000fe40008011605 */
[----:B------:R-:W-:Y:S01]  /*1ee0*/  ULOP3.LUT UR40, UR40, UR6, URZ, 0x3c, !UPT ;  /* 0x0000000628287292 */ /* 0x000fe2000f8e3c3f */
[----:B------:R-:W-:Y:S01]  /*1ef0*/  IMAD R11, R107, UR8, RZ ;  /* 0x000000086b0b7c24 */ /* 0x000fe2000f8e02ff */
[----:B------:R-:W-:Y:S01]  /*1f00*/  UIMAD UR41, UR4, -0xb, UR41 ;  /* 0xfffffff5042978a4 */ /* 0x000fe2000f8e0229 */
[----:B------:R-:W-:Y:S01]  /*1f10*/  IMAD.IADD R5, R5, 0x1, R7 ;  /* 0x0000000105057824 */ /* 0x000fe200078e0207 */
[----:B------:R-:W-:Y:S01]  /*1f20*/  @UP1 ULOP3.LUT UR40, UR40, 0x1, UR4, 0x78, !UPT ;  /* 0x0000000128281892 */ /* 0x000fe2000f8e7804 */
[C---:B------:R-:W-:Y:S02]  /*1f30*/  IMAD R11, R106.reuse, UR9, R11 ;  /* 0x000000096a0b7c24 */ /* 0x040fe4000f8e020b */
[----:B------:R-:W-:-:S04]  /*1f40*/  IMAD.WIDE.U32 R110, R106, UR8, R4 ;  /* 0x000000086a6e7c25 */ /* 0x000fc8000f8e0004 */
[----:B------:R-:W-:Y:S01]  /*1f50*/  IMAD.MOV.U32 R0, RZ, RZ, -0x1 ;  /* 0xffffffffff007424 */ /* 0x000fe200078e00ff */
[----:B------:R-:W-:Y:S06]  /*1f60*/  @P0 BRA `(.L_x_29) ;  /* 0x0000004c00000947 */ /* 0x000fec0003800000 */
[----:B-----5:R-:W-:Y:S01]  /*1f70*/  FSETP.NEU.AND P1, PT, R89, RZ, PT ;  /* 0x000000ff5900720b */ /* 0x020fe20003f2d000 */
[----:B------:R-:W-:Y:S01]  /*1f80*/  IMAD.IADD R4, R90, 0x1, -R3 ;  /* 0x000000015a047824 */ /* 0x000fe200078e0a03 */
[----:B------:R-:W-:Y:S01]  /*1f90*/  BSSY B0, `(.L_x_29) ;  /* 0x00004bd000007945 */ /* 0x000fe20003800000 */
[----:B------:R-:W-:Y:S02]  /*1fa0*/  IMAD.IADD R3, R99, 0x1, -R6 ;  /* 0x0000000163037824 */ /* 0x000fe400078e0a06 */
[----:B------:R-:W-:Y:S01]  /*1fb0*/  IMAD.IADD R103, R111, 0x1, R11 ;  /* 0x000000016f677824 */ /* 0x000fe200078e020b */
[----:B------:R-:W-:-:S04]  /*1fc0*/  ISETP.GT.AND P6, PT, R4, RZ, PT ;  /* 0x000000ff0400720c */ /* 0x000fc80003fc4270 */
[----:B------:R-:W-:-:S03]  /*1fd0*/  ISETP.GT.AND P0, PT, R3, RZ, P6 ;  /* 0x000000ff0300720c */ /* 0x000fc60003704270 */
[----:B------:R-:W-:Y:S10]  /*1fe0*/  @!P1 BRA `(.L_x_30) ;  /* 0x0000003400709947 */ /* 0x000ff40003800000 */
[----:B------:R-:W0:Y:S01]  /*1ff0*/  LDC.64 R14, c[0x0][0x5b8] ;  /* 0x00016e00ff0e7b82 */ /* 0x000e220000000a00 */
[----:B------:R-:W-:-:S07]  /*2000*/  ULDC.64 UR4, c[0x0][0x5c0] ;  /* 0x0001700000047ab9 */ /* 0x000fce0000000a00 */
[----:B------:R-:W1:Y:S08]  /*2010*/  LDC.64 R104, c[0x0][0x5b0] ;  /* 0x00016c00ff687b82 */ /* 0x000e700000000a00 */
[----:B------:R-:W2:Y:S01]  /*2020*/  LDC.64 R12, c[0x0][0x5a8] ;  /* 0x00016a00ff0c7b82 */ /* 0x000ea20000000a00 */
[-C--:B0-----:R-:W-:Y:S02]  /*2030*/  IMAD R6, R21, R14.reuse, RZ ;  /* 0x0000000e15067224 */ /* 0x081fe400078e02ff */
[----:B------:R-:W-:-:S04]  /*2040*/  IMAD.WIDE.U32 R20, R19, R14, R8 ;  /* 0x0000000e13147225 */ /* 0x000fc800078e0008 */
[----:B------:R-:W-:Y:S02]  /*2050*/  IMAD R113, R19, R15, R6 ;  /* 0x0000000f13717224 */ /* 0x000fe400078e0206 */
[-C--:B-1----:R-:W-:Y:S02]  /*2060*/  IMAD R5, R107, R104.reuse, RZ ;  /* 0x000000686b057224 */ /* 0x082fe400078e02ff */
[----:B------:R-:W-:Y:S02]  /*2070*/  IMAD.IADD R101, R21, 0x1, R113 ;  /* 0x0000000115657824 */ /* 0x000fe400078e0271 */
[----:B------:R-:W-:Y:S02]  /*2080*/  IMAD.MOV.U32 R100, RZ, RZ, R20 ;  /* 0x000000ffff647224 */ /* 0x000fe400078e0014 */
[C---:B------:R-:W-:Y:S02]  /*2090*/  IMAD R117, R106.reuse, R105, R5 ;  /* 0x000000696a757224 */ /* 0x040fe400078e0205 */
[----:B------:R-:W-:-:S04]  /*20a0*/  IMAD.WIDE.U32 R6, R106, R104, R100 ;  /* 0x000000686a067225 */ /* 0x000fc800078e0064 */
[----:B------:R-:W-:Y:S01]  /*20b0*/  IMAD.IADD R5, R7, 0x1, R117 ;  /* 0x0000000107057824 */ /* 0x000fe200078e0275 */
[----:B--2---:R-:W-:-:S04]  /*20c0*/  LEA R10, P1, R6, R12, 0x1 ;  /* 0x0000000c060a7211 */ /* 0x004fc800078208ff */
[----:B------:R-:W-:-:S05]  /*20d0*/  LEA.HI.X R11, R6, R13, R5, 0x1, P1 ;  /* 0x0000000d060b7211 */ /* 0x000fca00008f0c05 */
[----:B------:R-:W2:Y:S01]  /*20e0*/  @P0 LDG.E.LTC128B.U16 R5, desc[UR38][R10.64] ;  /* 0x000000260a050981 */ /* 0x000ea2000c1e1520 */
[----:B------:R-:W-:Y:S01]  /*20f0*/  ISETP.GT.AND P4, PT, R4, 0x1, PT ;  /* 0x000000010400780c */ /* 0x000fe20003f84270 */
[----:B------:R-:W-:Y:S01]  /*2100*/  IMAD.WIDE.U32 R6, R106, R104, R8 ;  /* 0x000000686a067225 */ /* 0x000fe200078e0008 */
[----:B------:R-:W-:Y:S01]  /*2110*/  BSSY B1, `(.L_x_31) ;  /* 0x0000013000017945 */ /* 0x000fe20003800000 */
[----:B------:R-:W-:Y:S02]  /*2120*/  SHF.L.U64.HI R111, R104, 0x3, R105 ;  /* 0x00000003686f7819 */ /* 0x000fe40000010269 */
[----:B------:R-:W-:Y:S01]  /*2130*/  IMAD.IADD R7, R117, 0x1, R7 ;  /* 0x0000000175077824 */ /* 0x000fe200078e0207 */
[----:B------:R-:W-:Y:S01]  /*2140*/  P2R R116, PR, RZ, 0x10 ;  /* 0x00000010ff747803 */ /* 0x000fe20000000000 */
[----:B------:R-:W-:-:S04]  /*2150*/  IMAD.WIDE.U32 R108, R19, R14, R6 ;  /* 0x0000000e136c7225 */ /* 0x000fc800078e0006 */
[----:B------:R-:W-:Y:S01]  /*2160*/  IMAD.IADD R7, R113, 0x1, R109 ;  /* 0x0000000171077824 */ /* 0x000fe200078e026d */
[----:B------:R-:W-:-:S04]  /*2170*/  LEA R6, P2, R108, R12, 0x1 ;  /* 0x0000000c6c067211 */ /* 0x000fc800078408ff */
[----:B------:R-:W-:Y:S01]  /*2180*/  LEA.HI.X R7, R108, R13, R7, 0x1, P2 ;  /* 0x0000000d6c077211 */ /* 0x000fe200010f0c07 */
[----:B--2---:R-:W-:-:S04]  /*2190*/  IMAD.U32 R102, R5, 0x10000, RZ ;  /* 0x0001000005667824 */ /* 0x004fc800078e00ff */
[----:B------:R-:W-:Y:S01]  /*21a0*/  FMUL R15, R102, R89 ;  /* 0x00000059660f7220 */ /* 0x000fe20000400000 */
[----:B------:R-:W-:-:S03]  /*21b0*/  LEA R102, P1, R110, UR4, 0x1 ;  /* 0x000000046e667c11 */ /* 0x000fc6000f8208ff */
[----:B------:R-:W-:Y:S01]  /*21c0*/  FFMA R15, R56, R88, R15 ;  /* 0x00000058380f7223 */ /* 0x000fe2000000000f */
[----:B------:R-:W-:Y:S01]  /*21d0*/  LEA.HI.X R103, R110, UR5, R103, 0x1, P1 ;  /* 0x000000056e677c11 */ /* 0x000fe200088f0c67 */
[----:B------:R-:W-:Y:S01]  /*21e0*/  IMAD.SHL.U32 R110, R104, 0x8, RZ ;  /* 0x00000008686e7824 */ /* 0x000fe200078e00ff */
[----:B------:R-:W-:Y:S02]  /*21f0*/  ISETP.GT.AND P1, PT, R3, RZ, P4 ;  /* 0x000000ff0300720c */ /* 0x000fe40002724270 */
[----:B------:R-:W-:-:S05]  /*2200*/  F2FP.BF16.F32.PACK_AB R15, RZ, R15 ;  /* 0x0000000fff0f723e */ /* 0x000fca00000010ff */
[----:B------:R0:W-:Y:S06]  /*2210*/  @P0 STG.E.U16 desc[UR38][R102.64], R15 ;  /* 0x0000000f66000986 */ /* 0x0001ec000c101526 */
[----:B------:R-:W-:Y:S05]  /*2220*/  @!P1 BRA `(.L_x_32) ;  /* 0x0000000000049947 */ /* 0x000fea0003800000 */
[----:B------:R1:W5:Y:S02]  /*2230*/  LDG.E.LTC128B.U16 R5, desc[UR38][R6.64+0x2] ;  /* 0x0000022606057981 */ /* 0x000364000c1e1520 */
.L_x_32:
[----:B------:R-:W-:Y:S05]  /*2240*/  BSYNC B1 ;  /* 0x0000000000017941 */ /* 0x000fea0003800000 */
.L_x_31:
[----:B-----5:R-:W-:Y:S01]  /*2250*/  IMAD.U32 R10, R5, 0x10000, RZ ;  /* 0x00010000050a7824 */ /* 0x020fe200078e00ff */
[----:B------:R-:W-:Y:S01]  /*2260*/  ISETP.GT.AND P0, PT, R3, 0x8, P6 ;  /* 0x000000080300780c */ /* 0x000fe20003704270 */
[----:B------:R-:W-:Y:S01]  /*2270*/  IMAD.WIDE.U32 R114, R106, R104, R110 ;  /* 0x000000686a727225 */ /* 0x000fe200078e006e */
[----:B0-----:R-:W-:-:S03]  /*2280*/  PRMT R15, R5, 0x7610, R15 ;  /* 0x00007610050f7816 */ /* 0x001fc6000000000f */
[----:B------:R-:W-:Y:S01]  /*2290*/  FMUL R10, R10, R89 ;  /* 0x000000590a0a7220 */ /* 0x000fe20000400000 */
[----:B------:R-:W-:Y:S01]  /*22a0*/  IMAD.IADD R117, R117, 0x1, R115 ;  /* 0x0000000175757824 */ /* 0x000fe200078e0273 */
[----:B------:R-:W-:Y:S02]  /*22b0*/  IADD3 R11, P2, R20, R114, RZ ;  /* 0x00000072140b7210 */ /* 0x000fe40007f5e0ff */
[----:B------:R-:W-:-:S03]  /*22c0*/  FFMA R57, R57, R88, R10 ;  /* 0x0000005839397223 */ /* 0x000fc6000000000a */
[----:B------:R-:W-:Y:S01]  /*22d0*/  IMAD.X R56, R117, 0x1, R101, P2 ;  /* 0x0000000175387824 */ /* 0x000fe200010e0665 */
[C---:B------:R-:W-:Y:S02]  /*22e0*/  LEA R10, P2, R11.reuse, R12, 0x1 ;  /* 0x0000000c0b0a7211 */ /* 0x040fe400078408ff */
[----:B------:R-:W-:Y:S02]  /*22f0*/  F2FP.BF16.F32.PACK_AB R57, RZ, R57 ;  /* 0x00000039ff39723e */ /* 0x000fe400000010ff */
[----:B------:R-:W-:Y:S01]  /*2300*/  LEA.HI.X R11, R11, R13, R56, 0x1, P2 ;  /* 0x0000000d0b0b7211 */ /* 0x000fe200010f0c38 */
[----:B------:R-:W-:Y:S01]  /*2310*/  @P1 IMAD.MOV.U32 R56, RZ, RZ, R102 ;  /* 0x000000ffff381224 */ /* 0x000fe200078e0066 */
[----:B------:R-:W-:Y:S01]  /*2320*/  PRMT R109, R57, 0x7610, R109 ;  /* 0x00007610396d7816 */ /* 0x000fe2000000006d */
[----:B------:R-:W-:-:S05]  /*2330*/  @P1 IMAD.MOV.U32 R57, RZ, RZ, R103 ;  /* 0x000000ffff391224 */ /* 0x000fca00078e0067 */
[----:B------:R0:W-:Y:S04]  /*2340*/  @P1 STG.E.U16 desc[UR38][R56.64+0x2], R109 ;  /* 0x0000026d38001986 */ /* 0x0001e8000c101526 */
[----:B------:R-:W2:Y:S01]  /*2350*/  @P0 LDG.E.LTC128B.U16 R15, desc[UR38][R10.64] ;  /* 0x000000260a0f0981 */ /* 0x000ea2000c1e1520 */
[----:B------:R-:W-:Y:S01]  /*2360*/  IADD3 R114, P1, R8, R114, RZ ;  /* 0x0000007208727210 */ /* 0x000fe20007f3e0ff */
[----:B------:R-:W-:Y:S01]  /*2370*/  BSSY B1, `(.L_x_33) ;  /* 0x0000012000017945 */ /* 0x000fe20003800000 */
[----:B------:R-:W-:-:S03]  /*2380*/  SHF.L.U64.HI R119, R94, 0x1, R93 ;  /* 0x000000015e777819 */ /* 0x000fc6000001025d */
[----:B------:R-:W-:Y:S01]  /*2390*/  IMAD.X R115, R9, 0x1, R117, P1 ;  /* 0x0000000109737824 */ /* 0x000fe200008e0675 */
[----:B------:R-:W-:Y:S01]  /*23a0*/  ISETP.GT.AND P1, PT, R3, 0x8, P4 ;  /* 0x000000080300780c */ /* 0x000fe20002724270 */
[----:B------:R-:W-:Y:S02]  /*23b0*/  IMAD.SHL.U32 R117, R94, 0x2, RZ ;  /* 0x000000025e757824 */ /* 0x000fe400078e00ff */
[----:B------:R-:W-:-:S04]  /*23c0*/  IMAD.WIDE.U32 R114, R19, R14, R114 ;  /* 0x0000000e13727225 */ /* 0x000fc800078e0072 */
[----:B0-----:R-:W-:Y:S01]  /*23d0*/  IMAD.IADD R57, R113, 0x1, R115 ;  /* 0x0000000171397824 */ /* 0x001fe200078e0273 */
[----:B------:R-:W-:-:S04]  /*23e0*/  LEA R56, P3, R114, R12, 0x1 ;  /* 0x0000000c72387211 */ /* 0x000fc800078608ff */
[----:B------:R-:W-:Y:S01]  /*23f0*/  LEA.HI.X R57, R114, R13, R57, 0x1, P3 ;  /* 0x0000000d72397211 */ /* 0x000fe200018f0c39 */
[----:B--2---:R-:W-:-:S04]  /*2400*/  IMAD.U32 R108, R15, 0x10000, RZ ;  /* 0x000100000f6c7824 */ /* 0x004fc800078e00ff */
[----:B------:R-:W-:Y:S01]  /*2410*/  FMUL R5, R108, R89 ;  /* 0x000000596c057220 */ /* 0x000fe20000400000 */
[----:B------:R-:W-:-:S03]  /*2420*/  IADD3 R108, P2, R117, R102, RZ ;  /* 0x00000066756c7210 */ /* 0x000fc60007f5e0ff */
[----:B------:R-:W-:Y:S02]  /*2430*/  FFMA R5, R58, R88, R5 ;  /* 0x000000583a057223 */ /* 0x000fe40000000005 */
[----:B------:R-:W-:-:S03]  /*2440*/  IMAD.X R109, R119, 0x1, R103, P2 ;  /* 0x00000001776d7824 */ /* 0x000fc600010e0667 */
[----:B------:R-:W-:-:S05]  /*2450*/  F2FP.BF16.F32.PACK_AB R5, RZ, R5 ;  /* 0x00000005ff05723e */ /* 0x000fca00000010ff */
[----:B------:R0:W-:Y:S01]  /*2460*/  @P0 STG.E.U16 desc[UR38][R108.64], R5 ;  /* 0x000000056c000986 */ /* 0x0001e2000c101526 */
[----:B------:R-:W-:Y:S05]  /*2470*/  @!P1 BRA `(.L_x_34) ;  /* 0x0000000000049947 */ /* 0x000fea0003800000 */
[----:B------:R2:W5:Y:S02]  /*2480*/  LDG.E.LTC128B.U16 R15, desc[UR38][R56.64+0x2] ;  /* 0x00000226380f7981 */ /* 0x000564000c1e1520 */
.L_x_34:
[----:B------:R-:W-:Y:S05]  /*2490*/  BSYNC B1 ;  /* 0x0000000000017941 */ /* 0x000fea0003800000 */
.L_x_33:
[----:B-----5:R-:W-:Y:S01]  /*24a0*/  IMAD.U32 R10, R15, 0x10000, RZ ;  /* 0x000100000f0a7824 */ /* 0x020fe200078e00ff */
[----:B------:R-:W-:Y:S01]  /*24b0*/  ISETP.GT.AND P4, PT, R4, 0x8, PT ;  /* 0x000000080400780c */ /* 0x000fe20003f84270 */
[----:B------:R-:W-:Y:S01]  /*24c0*/  IMAD.MOV.U32 R58, RZ, RZ, R108 ;  /* 0x000000ffff3a7224 */ /* 0x000fe200078e006c */
[----:B------:R-:W-:Y:S01]  /*24d0*/  BSSY B1, `(.L_x_35) ;  /* 0x000000b000017945 */ /* 0x000fe20003800000 */
[----:B------:R-:W-:Y:S01]  /*24e0*/  FMUL R10, R10, R89 ;  /* 0x000000590a0a7220 */ /* 0x000fe20000400000 */
[----:B------:R-:W-:Y:S02]  /*24f0*/  ISETP.GT.AND P0, PT, R3, RZ, P4 ;  /* 0x000000ff0300720c */ /* 0x000fe40002704270 */
[----:B------:R-:W-:Y:S01]  /*2500*/  P2R R115, PR, RZ, 0x10 ;  /* 0x00000010ff737803 */ /* 0x000fe20000000000 */
[----:B------:R-:W-:Y:S01]  /*2510*/  FFMA R10, R59, R88, R10 ;  /* 0x000000583b0a7223 */ /* 0x000fe2000000000a */
[----:B------:R-:W-:Y:S01]  /*2520*/  IMAD.MOV.U32 R59, RZ, RZ, R109 ;  /* 0x000000ffff3b7224 */ /* 0x000fe200078e006d */
[----:B------:R-:W-:-:S03]  /*2530*/  PRMT R114, R15, 0x7610, R114 ;  /* 0x000076100f727816 */ /* 0x000fc60000000072 */
[----:B------:R-:W-:-:S05]  /*2540*/  F2FP.BF16.F32.PACK_AB R10, RZ, R10 ;  /* 0x0000000aff0a723e */ /* 0x000fca00000010ff */
[----:B------:R3:W-:Y:S01]  /*2550*/  @P1 STG.E.U16 desc[UR38][R58.64+0x2], R10 ;  /* 0x0000020a3a001986 */ /* 0x0007e2000c101526 */
[----:B------:R-:W-:Y:S05]  /*2560*/  @!P0 BRA `(.L_x_36) ;  /* 0x0000000000048947 */ /* 0x000fea0003800000 */
[----:B------:R4:W5:Y:S02]  /*2570*/  LDG.E.LTC128B.U16 R114, desc[UR38][R6.64+0x10] ;  /* 0x0000102606727981 */ /* 0x000964000c1e1520 */
.L_x_36:
[----:B------:R-:W-:Y:S05]  /*2580*/  BSYNC B1 ;  /* 0x0000000000017941 */ /* 0x000fea0003800000 */
.L_x_35:
[----:B---3-5:R-:W-:Y:S01]  /*2590*/  IMAD.U32 R10, R114, 0x10000, RZ ;  /* 0x00010000720a7824 */ /* 0x028fe200078e00ff */
[C---:B0-----:R-:W-:Y:S01]  /*25a0*/  SHF.L.U64.HI R5, R95.reuse, 0x1, R92 ;  /* 0x000000015f057819 */ /* 0x041fe2000001025c */
[----:B------:R-:W-:Y:S01]  /*25b0*/  IMAD.SHL.U32 R15, R95, 0x2, RZ ;  /* 0x000000025f0f7824 */ /* 0x000fe200078e00ff */
[----:B------:R-:W-:Y:S01]  /*25c0*/  ISETP.GT.AND P3, PT, R4, 0x9, PT ;  /* 0x000000090400780c */ /* 0x000fe20003f64270 */
[----:B------:R-:W-:Y:S01]  /*25d0*/  FMUL R11, R10, R89 ;  /* 0x000000590a0b7220 */ /* 0x000fe20000400000 */
[----:B------:R-:W-:Y:S02]  /*25e0*/  BSSY B1, `(.L_x_37) ;  /* 0x000000a000017945 */ /* 0x000fe40003800000 */
[----:B------:R-:W-:Y:S01]  /*25f0*/  IADD3 R10, P1, P2, R15, R102, R117 ;  /* 0x000000660f0a7210 */ /* 0x000fe20007a3e075 */
[----:B------:R-:W-:Y:S01]  /*2600*/  FFMA R60, R60, R88, R11 ;  /* 0x000000583c3c7223 */ /* 0x000fe2000000000b */
[----:B------:R-:W-:Y:S02]  /*2610*/  P2R R117, PR, RZ, 0x8 ;  /* 0x00000008ff757803 */ /* 0x000fe40000000000 */
[----:B------:R-:W-:-:S02]  /*2620*/  IADD3.X R11, R5, R103, R119, P1, P2 ;  /* 0x00000067050b7210 */ /* 0x000fc40000fe4477 */
[----:B------:R-:W-:Y:S02]  /*2630*/  F2FP.BF16.F32.PACK_AB R60, RZ, R60 ;  /* 0x0000003cff3c723e */ /* 0x000fe400000010ff */
[----:B------:R-:W-:-:S03]  /*2640*/  ISETP.GT.AND P1, PT, R3, RZ, P3 ;  /* 0x000000ff0300720c */ /* 0x000fc60001f24270 */
[----:B------:R0:W-:Y:S10]  /*2650*/  @P0 STG.E.U16 desc[UR38][R102.64+0x10], R60 ;  /* 0x0000103c66000986 */ /* 0x0001f4000c101526 */
[----:B------:R-:W-:Y:S05]  /*2660*/  @!P1 BRA `(.L_x_38) ;  /* 0x0000000000049947 */ /* 0x000fea0003800000 */
[----:B------:R3:W5:Y:S02]  /*2670*/  LDG.E.LTC128B.U16 R114, desc[UR38][R6.64+0x12] ;  /* 0x0000122606727981 */ /* 0x000764000c1e1520 */
.L_x_38:
[----:B------:R-:W-:Y:S05]  /*2680*/  BSYNC B1 ;  /* 0x0000000000017941 */ /* 0x000fea0003800000 */
.L_x_37:
[----:B0----5:R-:W-:Y:S01]  /*2690*/  IMAD.U32 R60, R114, 0x10000, RZ ;  /* 0x00010000723c7824 */ /* 0x021fe200078e00ff */
[----:B------:R-:W-:Y:S01]  /*26a0*/  ISETP.GT.AND P0, PT, R3, 0x8, P4 ;  /* 0x000000080300780c */ /* 0x000fe20002704270 */
[----:B------:R-:W-:Y:S02]  /*26b0*/  BSSY B1, `(.L_x_39) ;  /* 0x000000a000017945 */ /* 0x000fe40003800000 */
[----:B------:R-:W-:-:S04]  /*26c0*/  FMUL R60, R60, R89 ;  /* 0x000000593c3c7220 */ /* 0x000fc80000400000 */
[----:B------:R-:W-:Y:S01]  /*26d0*/  FFMA R60, R61, R88, R60 ;  /* 0x000000583d3c7223 */ /* 0x000fe2000000003c */
[----:B------:R-:W-:-:S04]  /*26e0*/  @P1 IMAD.MOV.U32 R61, RZ, RZ, R103 ;  /* 0x000000ffff3d1224 */ /* 0x000fc800078e0067 */
[----:B------:R-:W-:-:S04]  /*26f0*/  F2FP.BF16.F32.PACK_AB R60, RZ, R60 ;  /* 0x0000003cff3c723e */ /* 0x000fc800000010ff */
[----:B------:R-:W-:Y:S01]  /*2700*/  PRMT R118, R60, 0x7610, R118 ;  /* 0x000076103c767816 */ /* 0x000fe20000000076 */
[----:B------:R-:W-:-:S05]  /*2710*/  @P1 IMAD.MOV.U32 R60, RZ, RZ, R102 ;  /* 0x000000ffff3c1224 */ /* 0x000fca00078e0066 */
[----:B------:R0:W-:Y:S01]  /*2720*/  @P1 STG.E.U16 desc[UR38][R60.64+0x12], R118 ;  /* 0x000012763c001986 */ /* 0x0001e2000c101526 */
[----:B------:R-:W-:Y:S05]  /*2730*/  @!P0 BRA `(.L_x_40) ;  /* 0x0000000000048947 */ /* 0x000fea0003800000 */
[----:B------:R0:W5:Y:S02]  /*2740*/  LDG.E.LTC128B.U16 R114, desc[UR38][R56.64+0x10] ;  /* 0x0000102638727981 */ /* 0x000164000c1e1520 */
.L_x_40:
[----:B------:R-:W-:Y:S05]  /*2750*/  BSYNC B1 ;  /* 0x0000000000017941 */ /* 0x000fea0003800000 */
.L_x_39:
[----:B0----5:R-:W-:Y:S01]  /*2760*/  IMAD.U32 R60, R114, 0x10000, RZ ;  /* 0x00010000723c7824 */ /* 0x021fe200078e00ff */
[----:B------:R-:W-:Y:S01]  /*2770*/  ISETP.GT.AND P1, PT, R3, 0x8, P3 ;  /* 0x000000080300780c */ /* 0x000fe20001f24270 */
[----:B------:R-:W-:Y:S02]  /*2780*/  BSSY B1, `(.L_x_41) ;  /* 0x0000007000017945 */ /* 0x000fe40003800000 */
[----:B------:R-:W-:-:S04]  /*2790*/  FMUL R61, R60, R89 ;  /* 0x000000593c3d7220 */ /* 0x000fc80000400000 */
[----:B------:R-:W-:-:S05]  /*27a0*/  FFMA R61, R62, R88, R61 ;  /* 0x000000583e3d7223 */ /* 0x000fca000000003d */
[----:B------:R-:W-:-:S05]  /*27b0*/  F2FP.BF16.F32.PACK_AB R61, RZ, R61 ;  /* 0x0000003dff3d723e */ /* 0x000fca00000010ff */
[----:B------:R0:W-:Y:S01]  /*27c0*/  @P0 STG.E.U16 desc[UR38][R58.64+0x10], R61 ;  /* 0x0000103d3a000986 */ /* 0x0001e2000c101526 */
[----:B------:R-:W-:Y:S05]  /*27d0*/  @!P1 BRA `(.L_x_42) ;  /* 0x0000000000049947 */ /* 0x000fea0003800000 */
[----:B------:R0:W5:Y:S02]  /*27e0*/  LDG.E.LTC128B.U16 R114, desc[UR38][R56.64+0x12] ;  /* 0x0000122638727981 */ /* 0x000164000c1e1520 */
.L_x_42:
[----:B------:R-:W-:Y:S05]  /*27f0*/  BSYNC B1 ;  /* 0x0000000000017941 */ /* 0x000fea0003800000 */
.L_x_41:
[----:B-----5:R-:W-:Y:S01]  /*2800*/  IMAD.U32 R60, R114, 0x10000, RZ ;  /* 0x00010000723c7824 */ /* 0x020fe200078e00ff */
[----:B------:R-:W-:Y:S01]  /*2810*/  IADD3 R121, P0, R106, 0x80, RZ ;  /* 0x000000806a797810 */ /* 0x000fe20007f1e0ff */
[----:B------:R-:W-:Y:S01]  /*2820*/  BSSY B1, `(.L_x_43) ;  /* 0x000000b000017945 */ /* 0x000fe20003800000 */
[----:B------:R-:W-:Y:S01]  /*2830*/  ISETP.GT.AND P2, PT, R4, 0x10, PT ;  /* 0x000000100400780c */ /* 0x000fe20003f44270 */
[----:B------:R-:W-:Y:S02]  /*2840*/  FMUL R60, R60, R89 ;  /* 0x000000593c3c7220 */ /* 0x000fe40000400000 */
[----:B------:R-:W-:Y:S01]  /*2850*/  IMAD.X R107, RZ, RZ, R107, P0 ;  /* 0x000000ffff6b7224 */ /* 0x000fe200000e066b */
[----:B------:R-:W-:Y:S01]  /*2860*/  ISETP.GT.AND P0, PT, R3, RZ, P2 ;  /* 0x000000ff0300720c */ /* 0x000fe20001704270 */
[----:B------:R-:W-:Y:S01]  /*2870*/  FFMA R60, R63, R88, R60 ;  /* 0x000000583f3c7223 */ /* 0x000fe2000000003c */
[----:B------:R-:W-:-:S04]  /*2880*/  P2R R118, PR, RZ, 0x4 ;  /* 0x00000004ff767803 */ /* 0x000fc80000000000 */
[----:B------:R-:W-:-:S05]  /*2890*/  F2FP.BF16.F32.PACK_AB R60, RZ, R60 ;  /* 0x0000003cff3c723e */ /* 0x000fca00000010ff */
[----:B------:R0:W-:Y:S02]  /*28a0*/  @P1 STG.E.U16 desc[UR38][R58.64+0x12], R60 ;  /* 0x0000123c3a001986 */ /* 0x0001e4000c101526 */
[----:B------:R-:W-:Y:S05]  /*28b0*/  @!P0 BRA `(.L_x_44) ;  /* 0x0000000000048947 */ /* 0x000fea0003800000 */
[----:B------:R0:W5:Y:S02]  /*28c0*/  LDG.E.LTC128B.U16 R114, desc[UR38][R6.64+0x20] ;  /* 0x0000202606727981 */ /* 0x000164000c1e1520 */
.L_x_44:
[----:B------:R-:W-:Y:S05]  /*28d0*/  BSYNC B1 ;  /* 0x0000000000017941 */ /* 0x000fea0003800000 */
.L_x_43:
[----:B0----5:R-:W-:Y:S01]  /*28e0*/  IMAD.U32 R60, R114, 0x10000, RZ ;  /* 0x00010000723c7824 */ /* 0x021fe200078e00ff */
[----:B------:R-:W-:Y:S01]  /*28f0*/  ISETP.GT.AND P1, PT, R4, 0x11, PT ;  /* 0x000000110400780c */ /* 0x000fe20003f24270 */
[-C--:B------:R-:W-:Y:S01]  /*2900*/  IMAD.WIDE.U32 R62, R121, R104.reuse, R8 ;  /* 0x00000068793e7225 */ /* 0x080fe200078e0008 */
[----:B------:R-:W-:Y:S03]  /*2910*/  BSSY B1, `(.L_x_45) ;  /* 0x0000021000017945 */ /* 0x000fe60003800000 */
[----:B------:R-:W-:Y:S01]  /*2920*/  FMUL R21, R60, R89 ;  /* 0x000000593c157220 */ /* 0x000fe20000400000 */
[----:B------:R-:W-:-:S03]  /*2930*/  IMAD R60, R107, R104, RZ ;  /* 0x000000686b3c7224 */ /* 0x000fc600078e02ff */
[----:B------:R-:W-:Y:S01]  /*2940*/  FFMA R21, R64, R88, R21 ;  /* 0x0000005840157223 */ /* 0x000fe20000000015 */
[C---:B------:R-:W-:Y:S02]  /*2950*/  IMAD R119, R121.reuse, R105, R60 ;  /* 0x0000006979777224 */ /* 0x040fe400078e023c */
[----:B------:R-:W-:Y:S02]  /*2960*/  IMAD.WIDE.U32 R60, R121, R104, R100 ;  /* 0x00000068793c7225 */ /* 0x000fe400078e0064 */
[----:B------:R-:W-:Y:S02]  /*2970*/  F2FP.BF16.F32.PACK_AB R21, RZ, R21 ;  /* 0x00000015ff15723e */ /* 0x000fe400000010ff */
[----:B------:R-:W-:Y:S02]  /*2980*/  IMAD.IADD R63, R119, 0x1, R63 ;  /* 0x00000001773f7824 */ /* 0x000fe400078e023f */
[----:B------:R-:W-:Y:S01]  /*2990*/  PRMT R105, R21, 0x7610, R105 ;  /* 0x0000761015697816 */ /* 0x000fe20000000069 */
[----:B------:R-:W-:-:S02]  /*29a0*/  IMAD.IADD R21, R61, 0x1, R119 ;  /* 0x000000013d157824 */ /* 0x000fc400078e0277 */
[----:B------:R-:W-:Y:S02]  /*29b0*/  IMAD.WIDE.U32 R106, R19, R14, R62 ;  /* 0x0000000e136a7225 */ /* 0x000fe400078e003e */
[----:B------:R0:W-:Y:S01]  /*29c0*/  @P0 STG.E.U16 desc[UR38][R102.64+0x20], R105 ;  /* 0x0000206966000986 */ /* 0x0001e2000c101526 */
[----:B------:R-:W-:-:S04]  /*29d0*/  LEA R62, P0, R60, R12, 0x1 ;  /* 0x0000000c3c3e7211 */ /* 0x000fc800078008ff */
[----:B------:R-:W-:Y:S01]  /*29e0*/  LEA.HI.X R63, R60, R13, R21, 0x1, P0 ;  /* 0x0000000d3c3f7211 */ /* 0x000fe200000f0c15 */
[----:B------:R-:W-:Y:S01]  /*29f0*/  IMAD.IADD R21, R113, 0x1, R107 ;  /* 0x0000000171157824 */ /* 0x000fe200078e026b */
[----:B------:R-:W-:-:S04]  /*2a00*/  LEA R60, P0, R106, R12, 0x1 ;  /* 0x0000000c6a3c7211 */ /* 0x000fc800078008ff */
[----:B------:R-:W-:Y:S01]  /*2a10*/  LEA.HI.X R61, R106, R13, R21, 0x1, P0 ;  /* 0x0000000d6a3d7211 */ /* 0x000fe200000f0c15 */
[----:B0-----:R-:W-:-:S04]  /*2a20*/  IMAD.WIDE.U32 R104, R121, R104, R110 ;  /* 0x0000006879687225 */ /* 0x001fc800078e006e */
[----:B------:R-:W-:Y:S01]  /*2a30*/  IMAD.IADD R119, R119, 0x1, R105 ;  /* 0x0000000177777824 */ /* 0x000fe200078e0269 */
[----:B------:R-:W-:-:S05]  /*2a40*/  IADD3 R64, P0, R20, R104, RZ ;  /* 0x0000006814407210 */ /* 0x000fca0007f1e0ff */
[----:B------:R-:W-:Y:S01]  /*2a50*/  IMAD.X R100, R119, 0x1, R101, P0 ;  /* 0x0000000177647824 */ /* 0x000fe200000e0665 */
[----:B------:R-:W-:-:S05]  /*2a60*/  IADD3 R20, P0, R8, R104, RZ ;  /* 0x0000006808147210 */ /* 0x000fca0007f1e0ff */
[----:B------:R-:W-:Y:S01]  /*2a70*/  IMAD.X R21, R9, 0x1, R119, P0 ;  /* 0x0000000109157824 */ /* 0x000fe200000e0677 */
[----:B------:R-:W-:Y:S01]  /*2a80*/  LEA R8, P0, R64, R12, 0x1 ;  /* 0x0000000c40087211 */ /* 0x000fe200078008ff */
[----:B------:R-:W-:-:S03]  /*2a90*/  IMAD.WIDE.U32 R20, R19, R14, R20 ;  /* 0x0000000e13147225 */ /* 0x000fc600078e0014 */
[----:B------:R-:W-:Y:S02]  /*2aa0*/  LEA.HI.X R9, R64, R13, R100, 0x1, P0 ;  /* 0x0000000d40097211 */ /* 0x000fe400000f0c64 */
[----:B------:R-:W-:Y:S01]  /*2ab0*/  P2R R100, PR, RZ, 0x2 ;  /* 0x00000002ff647803 */ /* 0x000fe20000000000 */
[----:B------:R-:W-:Y:S01]  /*2ac0*/  IMAD.IADD R113, R113, 0x1, R21 ;  /* 0x0000000171717824 */ /* 0x000fe200078e0215 */
[----:B------:R-:W-:-:S04]  /*2ad0*/  LEA R12, P0, R20, R12, 0x1 ;  /* 0x0000000c140c7211 */ /* 0x000fc800078008ff */
[----:B------:R-:W-:Y:S02]  /*2ae0*/  LEA.HI.X R13, R20, R13, R113, 0x1, P0 ;  /* 0x0000000d140d7211 */ /* 0x000fe400000f0c71 */
[----:B------:R-:W-:-:S13]  /*2af0*/  ISETP.GT.AND P0, PT, R3, RZ, P1 ;  /* 0x000000ff0300720c */ /* 0x000fda0000f04270 */
[----:B------:R-:W-:Y:S05]  /*2b00*/  @!P0 BRA `(.L_x_46) ;  /* 0x0000000000048947 */ /* 0x000fea0003800000 */
[----:B------:R0:W5:Y:S02]  /*2b10*/  LDG.E.LTC128B.U16 R114, desc[UR38][R6.64+0x22] ;  /* 0x0000222606727981 */ /* 0x000164000c1e1520 */
.L_x_46:
[----:B------:R-:W-:Y:S05]  /*2b20*/  BSYNC B1 ;  /* 0x0000000000017941 */ /* 0x000fea0003800000 */
.L_x_45:
[----:B-----5:R-:W-:Y:S01]  /*2b30*/  IMAD.U32 R14, R114, 0x10000, RZ ;  /* 0x00010000720e7824 */ /* 0x020fe200078e00ff */
[----:B------:R-:W-:Y:S01]  /*2b40*/  BSSY B1, `(.L_x_47) ;  /* 0x000000a000017945 */ /* 0x000fe20003800000 */
[----:B------:R-:W-:Y:S02]  /*2b50*/  @P0 IMAD.MOV.U32 R20, RZ, RZ, R102 ;  /* 0x000000ffff140224 */ /* 0x000fe400078e0066 */
[----:B------:R-:W-:Y:S01]  /*2b60*/  FMUL R14, R14, R89 ;  /* 0x000000590e0e7220 */ /* 0x000fe20000400000 */
[----:B------:R-:W-:-:S03]  /*2b70*/  @P0 IMAD.MOV.U32 R21, RZ, RZ, R103 ;  /* 0x000000ffff150224 */ /* 0x000fc600078e0067 */
[----:B------:R-:W-:-:S05]  /*2b80*/  FFMA R14, R65, R88, R14 ;  /* 0x00000058410e7223 */ /* 0x000fca000000000e */
[----:B------:R-:W-:-:S05]  /*2b90*/  F2FP.BF16.F32.PACK_AB R14, RZ, R14 ;  /* 0x0000000eff0e723e */ /* 0x000fca00000010ff */
[----:B------:R0:W-:Y:S01]  /*2ba0*/  @P0 STG.E.U16 desc[UR38][R20.64+0x22], R14 ;  /* 0x0000220e14000986 */ /* 0x0001e2000c101526 */
[----:B------:R-:W-:-:S13]  /*2bb0*/  ISETP.GT.AND P0, PT, R3, 0x8, P2 ;  /* 0x000000080300780c */ /* 0x000fda0001704270 */
[----:B0-----:R-:W-:Y:S05]  /*2bc0*/  @!P0 BRA `(.L_x_48) ;  /* 0x0000000000048947 */ /* 0x001fea0003800000 */
[----:B------:R0:W5:Y:S02]  /*2bd0*/  LDG.E.LTC128B.U16 R114, desc[UR38][R56.64+0x20] ;  /* 0x0000202638727981 */ /* 0x000164000c1e1520 */
.L_x_48:
[----:B------:R-:W-:Y:S05]  /*2be0*/  BSYNC B1 ;  /* 0x0000000000017941 */ /* 0x000fea0003800000 */
.L_x_47:
[----:B-----5:R-:W-:Y:S01]  /*2bf0*/  IMAD.U32 R14, R114, 0x10000, RZ ;  /* 0x00010000720e7824 */ /* 0x020fe200078e00ff */
[----:B------:R-:W-:Y:S03]  /*2c00*/  BSSY B1, `(.L_x_49) ;  /* 0x0000008000017945 */ /* 0x000fe60003800000 */
[----:B------:R-:W-:-:S04]  /*2c10*/  FMUL R19, R14, R89 ;  /* 0x000000590e137220 */ /* 0x000fc80000400000 */
[----:B------:R-:W-:-:S05]  /*2c20*/  FFMA R19, R66, R88, R19 ;  /* 0x0000005842137223 */ /* 0x000fca0000000013 */
[----:B------:R-:W-:-:S05]  /*2c30*/  F2FP.BF16.F32.PACK_AB R19, RZ, R19 ;  /* 0x00000013ff13723e */ /* 0x000fca00000010ff */
[----:B------:R0:W-:Y:S01]  /*2c40*/  @P0 STG.E.U16 desc[UR38][R58.64+0x20], R19 ;  /* 0x000020133a000986 */ /* 0x0001e2000c101526 */
[----:B------:R-:W-:-:S13]  /*2c50*/  ISETP.GT.AND P0, PT, R3, 0x8, P1 ;  /* 0x000000080300780c */ /* 0x000fda0000f04270 */
[----:B0-----:R-:W-:Y:S05]  /*2c60*/  @!P0 BRA `(.L_x_50) ;  /* 0x0000000000048947 */ /* 0x001fea0003800000 */
[----:B------:R0:W5:Y:S02]  /*2c70*/  LDG.E.LTC128B.U16 R114, desc[UR38][R56.64+0x22] ;  /* 0x0000222638727981 */ /* 0x000164000c1e1520 */
.L_x_50:
[----:B------:R-:W-:Y:S05]  /*2c80*/  BSYNC B1 ;  /* 0x0000000000017941 */ /* 0x000fea0003800000 */
.L_x_49:
[----:B-----5:R-:W-:Y:S01]  /*2c90*/  IMAD.U32 R14, R114, 0x10000, RZ ;  /* 0x00010000720e7824 */ /* 0x020fe200078e00ff */
[----:B------:R-:W-:Y:S01]  /*2ca0*/  ISETP.GT.AND P2, PT, R4, 0x18, PT ;  /* 0x000000180400780c */ /* 0x000fe20003f44270 */
[----:B------:R-:W-:Y:S02]  /*2cb0*/  BSSY B1, `(.L_x_51) ;  /* 0x0000009000017945 */ /* 0x000fe40003800000 */
[----:B------:R-:W-:Y:S01]  /*2cc0*/  FMUL R14, R14, R89 ;  /* 0x000000590e0e7220 */ /* 0x000fe20000400000 */
[----:B------:R-:W-:-:S03]  /*2cd0*/  P2R R101, PR, RZ, 0x4 ;  /* 0x00000004ff657803 */ /* 0x000fc60000000000 */
[----:B------:R-:W-:-:S05]  /*2ce0*/  FFMA R14, R67, R88, R14 ;  /* 0x00000058430e7223 */ /* 0x000fca000000000e */
[----:B------:R-:W-:-:S05]  /*2cf0*/  F2FP.BF16.F32.PACK_AB R14, RZ, R14 ;  /* 0x0000000eff0e723e */ /* 0x000fca00000010ff */
[----:B------:R0:W-:Y:S01]  /*2d00*/  @P0 STG.E.U16 desc[UR38][R58.64+0x22], R14 ;  /* 0x0000220e3a000986 */ /* 0x0001e2000c101526 */
[----:B------:R-:W-:-:S13]  /*2d10*/  ISETP.GT.AND P0, PT, R3, RZ, P2 ;  /* 0x000000ff0300720c */ /* 0x000fda0001704270 */
[----:B0-----:R-:W-:Y:S05]  /*2d20*/  @!P0 BRA `(.L_x_52) ;  /* 0x0000000000048947 */ /* 0x001fea0003800000 */
[----:B------:R0:W5:Y:S02]  /*2d30*/  LDG.E.LTC128B.U16 R114, desc[UR38][R6.64+0x30] ;  /* 0x0000302606727981 */ /* 0x000164000c1e1520 */
.L_x_52:
[----:B------:R-:W-:Y:S05]  /*2d40*/  BSYNC B1 ;  /* 0x0000000000017941 */ /* 0x000fea0003800000 */
.L_x_51:
[----:B-----5:R-:W-:Y:S01]  /*2d50*/  IMAD.U32 R14, R114, 0x10000, RZ ;  /* 0x00010000720e7824 */ /* 0x020fe200078e00ff */
[----:B------:R-:W-:Y:S01]  /*2d60*/  ISETP.GT.AND P1, PT, R4, 0x19, PT ;  /* 0x000000190400780c */ /* 0x000fe20003f24270 */
[----:B------:R-:W-:Y:S01]  /*2d70*/  @P0 IMAD.MOV.U32 R20, RZ, RZ, R102 ;  /* 0x000000ffff140224 */ /* 0x000fe200078e0066 */
[----:B------:R-:W-:Y:S01]  /*2d80*/  BSSY B1, `(.L_x_53) ;  /* 0x000000a000017945 */ /* 0x000fe20003800000 */
[----:B------:R-:W-:Y:S01]  /*2d90*/  FMUL R19, R14, R89 ;  /* 0x000000590e137220 */ /* 0x000fe20000400000 */
[----:B------:R-:W-:-:S03]  /*2da0*/  @P0 IMAD.MOV.U32 R21, RZ, RZ, R103 ;  /* 0x000000ffff150224 */ /* 0x000fc600078e0067 */
[----:B------:R-:W-:Y:S01]  /*2db0*/  FFMA R19, R68, R88, R19 ;  /* 0x0000005844137223 */ /* 0x000fe20000000013 */
[----:B------:R-:W-:-:S04]  /*2dc0*/  P2R R68, PR, RZ, 0x2 ;  /* 0x00000002ff447803 */ /* 0x000fc80000000000 */
[----:B------:R-:W-:-:S05]  /*2dd0*/  F2FP.BF16.F32.PACK_AB R19, RZ, R19 ;  /* 0x00000013ff13723e */ /* 0x000fca00000010ff */
[----:B------:R0:W-:Y:S01]  /*2de0*/  @P0 STG.E.U16 desc[UR38][R20.64+0x30], R19 ;  /* 0x0000301314000986 */ /* 0x0001e2000c101526 */
[----:B------:R-:W-:-:S13]  /*2df0*/  ISETP.GT.AND P0, PT, R3, RZ, P1 ;  /* 0x000000ff0300720c */ /* 0x000fda0000f04270 */
[----:B0-----:R-:W-:Y:S05]  /*2e00*/  @!P0 BRA `(.L_x_54) ;  /* 0x0000000000048947 */ /* 0x001fea0003800000 */
[----:B------:R0:W5:Y:S02]  /*2e10*/  LDG.E.LTC128B.U16 R114, desc[UR38][R6.64+0x32] ;  /* 0x0000322606727981 */ /* 0x000164000c1e1520 */
.L_x_54:
[----:B------:R-:W-:Y:S05]  /*2e20*/  BSYNC B1 ;  /* 0x0000000000017941 */ /* 0x000fea0003800000 */
.L_x_53:
        /* <DEDUP_REMOVED lines=11> */
.L_x_56:
[----:B------:R-:W-:Y:S05]  /*2ee0*/  BSYNC B1 ;  /* 0x0000000000017941 */ /* 0x000fea0003800000 */
.L_x_55:
        /* <DEDUP_REMOVED lines=9> */
.L_x_58:
[----:B------:R-:W-:Y:S05]  /*2f80*/  BSYNC B1 ;  /* 0x0000000000017941 */ /* 0x000fea0003800000 */
.L_x_57:
        /* <DEDUP_REMOVED lines=11> */
.L_x_60:
[----:B------:R-:W-:Y:S05]  /*3040*/  BSYNC B1 ;  /* 0x0000000000017941 */ /* 0x000fea0003800000 */
.L_x_59:
[----:B-----5:R-:W-:Y:S01]  /*3050*/  IMAD.U32 R14, R114, 0x10000, RZ ;  /* 0x00010000720e7824 */ /* 0x020fe200078e00ff */
[----:B------:R-:W-:Y:S01]  /*3060*/  ISETP.GT.AND P1, PT, R4, 0x21, PT ;  /* 0x000000210400780c */ /* 0x000fe20003f24270 */
[----:B------:R-:W-:Y:S01]  /*3070*/  @P0 IMAD.MOV.U32 R20, RZ, RZ, R102 ;  /* 0x000000ffff140224 */ /* 0x000fe200078e0066 */
[----:B------:R-:W-:Y:S01]  /*3080*/  BSSY B1, `(.L_x_61) ;  /* 0x000000a000017945 */ /* 0x000fe20003800000 */
[----:B------:R-:W-:Y:S01]  /*3090*/  FMUL R19, R14, R89 ;  /* 0x000000590e137220 */ /* 0x000fe20000400000 */
[----:B------:R-:W-:Y:S01]  /*30a0*/  @P0 IMAD.MOV.U32 R21, RZ, RZ, R103 ;  /* 0x000000ffff150224 */ /* 0x000fe200078e0067 */
[----:B------:R-:W-:Y:S02]  /*30b0*/  P2R R70, PR, RZ, 0x2 ;  /* 0x00000002ff467803 */ /* 0x000fe40000000000 */
[----:B------:R-:W-:-:S05]  /*30c0*/  FFMA R19, R72, R88, R19 ;  /* 0x0000005848137223 */ /* 0x000fca0000000013 */
[----:B------:R-:W-:-:S05]  /*30d0*/  F2FP.BF16.F32.PACK_AB R19, RZ, R19 ;  /* 0x00000013ff13723e */ /* 0x000fca00000010ff */
[----:B------:R0:W-:Y:S01]  /*30e0*/  @P0 STG.E.U16 desc[UR38][R20.64+0x40], R19 ;  /* 0x0000401314000986 */ /* 0x0001e2000c101526 */
[----:B------:R-:W-:-:S13]  /*30f0*/  ISETP.GT.AND P0, PT, R3, RZ, P1 ;  /* 0x000000ff0300720c */ /* 0x000fda0000f04270 */
[----:B0-----:R-:W-:Y:S05]  /*3100*/  @!P0 BRA `(.L_x_62) ;  /* 0x0000000000048947 */ /* 0x001fea0003800000 */
[----:B------:R0:W5:Y:S02]  /*3110*/  LDG.E.LTC128B.U16 R114, desc[UR38][R6.64+0x42] ;  /* 0x0000422606727981 */ /* 0x000164000c1e1520 */
.L_x_62:
[----:B------:R-:W-:Y:S05]  /*3120*/  BSYNC B1 ;  /* 0x0000000000017941 */ /* 0x000fea0003800000 */
.L_x_61:
        /* <DEDUP_REMOVED lines=11> */
.L_x_64:
[----:B------:R-:W-:Y:S05]  /*31e0*/  BSYNC B1 ;  /* 0x0000000000017941 */ /* 0x000fea0003800000 */
.L_x_63:
        /* <DEDUP_REMOVED lines=9> */
.L_x_66:
[----:B------:R-:W-:Y:S05]  /*3280*/  BSYNC B1 ;  /* 0x0000000000017941 */ /* 0x000fea0003800000 */
.L_x_65:
        /* <DEDUP_REMOVED lines=11> */
.L_x_68:
[----:B------:R-:W-:Y:S05]  /*3340*/  BSYNC B1 ;  /* 0x0000000000017941 */ /* 0x000fea0003800000 */
.L_x_67:
        /* <DEDUP_REMOVED lines=13> */
.L_x_70:
[----:B------:R-:W-:Y:S05]  /*3420*/  BSYNC B1 ;  /* 0x0000000000017941 */ /* 0x000fea0003800000 */
.L_x_69:
        /* <DEDUP_REMOVED lines=11> */
.L_x_72:
[----:B------:R-:W-:Y:S05]  /*34e0*/  BSYNC B1 ;  /* 0x0000000000017941 */ /* 0x000fea0003800000 */
.L_x_71:
        /* <DEDUP_REMOVED lines=9> */
.L_x_74:
[----:B------:R-:W-:Y:S05]  /*3580*/  BSYNC B1 ;  /* 0x0000000000017941 */ /* 0x000fea0003800000 */
.L_x_73:
[----:B-----5:R-:W-:Y:S01]  /*3590*/  IMAD.U32 R14, R114, 0x10000, RZ ;  /* 0x00010000720e7824 */ /* 0x020fe200078e00ff */
[----:B------:R-:W-:Y:S01]  /*35a0*/  ISETP.GT.AND P3, PT, R4, 0x30, PT ;  /* 0x000000300400780c */ /* 0x000fe20003f64270 */
[----:B------:R-:W-:Y:S02]  /*35b0*/  BSSY B1, `(.L_x_75) ;  /* 0x0000008000017945 */ /* 0x000fe40003800000 */
[----:B------:R-:W-:-:S04]  /*35c0*/  FMUL R14, R14, R89 ;  /* 0x000000590e0e7220 */ /* 0x000fc80000400000 */
[----:B------:R-:W-:-:S05]  /*35d0*/  FFMA R14, R79, R88, R14 ;  /* 0x000000584f0e7223 */ /* 0x000fca000000000e */
[----:B------:R-:W-:-:S05]  /*35e0*/  F2FP.BF16.F32.PACK_AB R14, RZ, R14 ;  /* 0x0000000eff0e723e */ /* 0x000fca00000010ff */
[----:B------:R0:W-:Y:S01]  /*35f0*/  @P0 STG.E.U16 desc[UR38][R58.64+0x52], R14 ;  /* 0x0000520e3a000986 */ /* 0x0001e2000c101526 */
[----:B------:R-:W-:-:S13]  /*3600*/  ISETP.GT.AND P0, PT, R3, RZ, P3 ;  /* 0x000000ff0300720c */ /* 0x000fda0001f04270 */
[----:B0-----:R-:W-:Y:S05]  /*3610*/  @!P0 BRA `(.L_x_76) ;  /* 0x0000000000048947 */ /* 0x001fea0003800000 */
[----:B------:R0:W5:Y:S02]  /*3620*/  LDG.E.LTC128B.U16 R114, desc[UR38][R6.64+0x60] ;  /* 0x0000602606727981 */ /* 0x000164000c1e1520 */
.L_x_76:
[----:B------:R-:W-:Y:S05]  /*3630*/  BSYNC B1 ;  /* 0x0000000000017941 */ /* 0x000fea0003800000 */
.L_x_75:
[----:B-----5:R-:W-:Y:S01]  /*3640*/  IMAD.U32 R14, R114, 0x10000, RZ ;  /* 0x00010000720e7824 */ /* 0x020fe200078e00ff */
[----:B------:R-:W-:Y:S01]  /*3650*/  ISETP.GT.AND P2, PT, R4, 0x31, PT ;  /* 0x000000310400780c */ /* 0x000fe20003f44270 */
[----:B------:R-:W-:Y:S01]  /*3660*/  @P0 IMAD.MOV.U32 R20, RZ, RZ, R102 ;  /* 0x000000ffff140224 */ /* 0x000fe200078e0066 */
[----:B------:R-:W-:Y:S01]  /*3670*/  BSSY B1, `(.L_x_77) ;  /* 0x0000009000017945 */ /* 0x000fe20003800000 */
[----:B------:R-:W-:Y:S01]  /*3680*/  FMUL R19, R14, R89 ;  /* 0x000000590e137220 */ /* 0x000fe20000400000 */
[----:B------:R-:W-:-:S03]  /*3690*/  @P0 IMAD.MOV.U32 R21, RZ, RZ, R103 ;  /* 0x000000ffff150224 */ /* 0x000fc600078e0067 */
[----:B------:R-:W-:-:S05]  /*36a0*/  FFMA R19, R80, R88, R19 ;  /* 0x0000005850137223 */ /* 0x000fca0000000013 */
[----:B------:R-:W-:-:S05]  /*36b0*/  F2FP.BF16.F32.PACK_AB R19, RZ, R19 ;  /* 0x00000013ff13723e */ /* 0x000fca00000010ff */
[----:B------:R0:W-:Y:S01]  /*36c0*/  @P0 STG.E.U16 desc[UR38][R20.64+0x60], R19 ;  /* 0x0000601314000986 */ /* 0x0001e2000c101526 */
[----:B------:R-:W-:-:S13]  /*36d0*/  ISETP.GT.AND P0, PT, R3, RZ, P2 ;  /* 0x000000ff0300720c */ /* 0x000fda0001704270 */
[----:B0-----:R-:W-:Y:S05]  /*36e0*/  @!P0 BRA `(.L_x_78) ;  /* 0x0000000000048947 */ /* 0x001fea0003800000 */
[----:B------:R0:W5:Y:S02]  /*36f0*/  LDG.E.LTC128B.U16 R114, desc[UR38][R6.64+0x62] ;  /* 0x0000622606727981 */ /* 0x000164000c1e1520 */
.L_x_78:
[----:B------:R-:W-:Y:S05]  /*3700*/  BSYNC B1 ;  /* 0x0000000000017941 */ /* 0x000fea0003800000 */
.L_x_77:
        /* <DEDUP_REMOVED lines=11> */
.L_x_80:
[----:B------:R-:W-:Y:S05]  /*37c0*/  BSYNC B1 ;  /* 0x0000000000017941 */ /* 0x000fea0003800000 */
.L_x_79:
        /* <DEDUP_REMOVED lines=9> */
.L_x_82:
[----:B------:R-:W-:Y:S05]  /*3860*/  BSYNC B1 ;  /* 0x0000000000017941 */ /* 0x000fea0003800000 */
.L_x_81:
        /* <DEDUP_REMOVED lines=10> */
.L_x_84:
[----:B------:R-:W-:Y:S05]  /*3910*/  BSYNC B1 ;  /* 0x0000000000017941 */ /* 0x000fea0003800000 */
.L_x_83:
        /* <DEDUP_REMOVED lines=8> */
[----:B------:R-:W-:-:S05]  /*39a0*/  IADD3 R20, P0, R15, R108, RZ ;  /* 0x0000006c0f147210 */ /* 0x000fca0007f1e0ff */
[----:B------:R-:W-:Y:S01]  /*39b0*/  IMAD.X R21, R5, 0x1, R109, P0 ;  /* 0x0000000105157824 */ /* 0x000fe200000e066d */
[----:B------:R-:W-:-:S05]  /*39c0*/  IADD3 R64, P0, R15, R108, RZ ;  /* 0x0000006c0f407210 */ /* 0x000fca0007f1e0ff */
[----:B------:R-:W-:Y:S01]  /*39d0*/  IMAD.X R65, R5, 0x1, R109, P0 ;  /* 0x0000000105417824 */ /* 0x000fe200000e066d */
[----:B------:R-:W-:-:S05]  /*39e0*/  IADD3 R14, P0, R15, R102, RZ ;  /* 0x000000660f0e7210 */ /* 0x000fca0007f1e0ff */
[----:B------:R-:W-:Y:S01]  /*39f0*/  IMAD.X R15, R5, 0x1, R103, P0 ;  /* 0x00000001050f7824 */ /* 0x000fe200000e0667 */
[----:B------:R-:W-:-:S04]  /*3a00*/  ISETP.GT.AND P0, PT, R4, 0x39, PT ;  /* 0x000000390400780c */ /* 0x000fc80003f04270 */
[----:B------:R-:W-:-:S13]  /*3a10*/  ISETP.GT.AND P4, PT, R3, RZ, P0 ;  /* 0x000000ff0300720c */ /* 0x000fda0000784270 */
[----:B0-----:R-:W-:Y:S05]  /*3a20*/  @!P4 BRA `(.L_x_86) ;  /* 0x000000000004c947 */ /* 0x001fea0003800000 */
[----:B------:R0:W5:Y:S02]  /*3a30*/  LDG.E.LTC128B.U16 R114, desc[UR38][R6.64+0x72] ;  /* 0x0000722606727981 */ /* 0x000164000c1e1520 */
.L_x_86:
[----:B------:R-:W-:Y:S05]  /*3a40*/  BSYNC B1 ;  /* 0x0000000000017941 */ /* 0x000fea0003800000 */
.L_x_85:
        /* <DEDUP_REMOVED lines=9> */
.L_x_88:
[----:B------:R-:W-:Y:S05]  /*3ae0*/  BSYNC B1 ;  /* 0x0000000000017941 */ /* 0x000fea0003800000 */
.L_x_87:
        /* <DEDUP_REMOVED lines=9> */
.L_x_90:
[----:B------:R-:W-:Y:S05]  /*3b80*/  BSYNC B1 ;  /* 0x0000000000017941 */ /* 0x000fea0003800000 */
.L_x_89:
[----:B-----5:R-:W-:-:S04]  /*3b90*/  IMAD.U32 R4, R114, 0x10000, RZ ;  /* 0x0001000072047824 */ /* 0x020fc800078e00ff */
[----:B------:R-:W-:-:S04]  /*3ba0*/  FMUL R4, R4, R89 ;  /* 0x0000005904047220 */ /* 0x000fc80000400000 */
[----:B------:R-:W-:-:S05]  /*3bb0*/  FFMA R4, R87, R88, R4 ;  /* 0x0000005857047223 */ /* 0x000fca0000000004 */
[----:B------:R-:W-:-:S04]  /*3bc0*/  F2FP.BF16.F32.PACK_AB R4, RZ, R4 ;  /* 0x00000004ff04723e */ /* 0x000fc800000010ff */
[----:B-1-34-:R-:W-:-:S05]  /*3bd0*/  PRMT R6, R4, 0x7610, R6 ;  /* 0x0000761004067816 */ /* 0x01afca0000000006 */
[----:B------:R1:W-:Y:S01]  /*3be0*/  @P4 STG.E.U16 desc[UR38][R58.64+0x72], R6 ;  /* 0x000072063a004986 */ /* 0x0003e2000c101526 */
[----:B------:R-:W-:-:S13]  /*3bf0*/  ISETP.GT.AND P4, PT, R3, 0x80, P6 ;  /* 0x000000800300780c */ /* 0x000fda0003784270 */
[----:B------:R-:W3:Y:S01]  /*3c00*/  @P4 LDG.E.LTC128B.U16 R114, desc[UR38][R62.64] ;  /* 0x000000263e724981 */ /* 0x000ee2000c1e1520 */
[----:B------:R-:W-:Y:S01]  /*3c10*/  BSSY B1, `(.L_x_91) ;  /* 0x000000a000017945 */ /* 0x000fe20003800000 */
[----:B---3--:R-:W-:-:S04]  /*3c20*/  IMAD.U32 R4, R114, 0x10000, RZ ;  /* 0x0001000072047824 */ /* 0x008fc800078e00ff */
[----:B------:R-:W-:-:S04]  /*3c30*/  FMUL R5, R4, R89 ;  /* 0x0000005904057220 */ /* 0x000fc80000400000 */
[----:B------:R-:W-:-:S05]  /*3c40*/  FFMA R5, R24, R88, R5 ;  /* 0x0000005818057223 */ /* 0x000fca0000000005 */
[----:B------:R-:W-:-:S05]  /*3c50*/  F2FP.BF16.F32.PACK_AB R5, RZ, R5 ;  /* 0x00000005ff05723e */ /* 0x000fca00000010ff */
[----:B------:R1:W-:Y:S01]  /*3c60*/  @P4 STG.E.U16 desc[UR38][R14.64], R5 ;  /* 0x000000050e004986 */ /* 0x0003e2000c101526 */
[----:B------:R-:W-:-:S04]  /*3c70*/  ISETP.NE.AND P4, PT, R116, RZ, PT ;  /* 0x000000ff7400720c */ /* 0x000fc80003f85270 */
[----:B------:R-:W-:-:S13]  /*3c80*/  ISETP.GT.AND P4, PT, R3, 0x80, P4 ;  /* 0x000000800300780c */ /* 0x000fda0002784270 */
[----:B-1----:R-:W-:Y:S05]  /*3c90*/  @!P4 BRA `(.L_x_92) ;  /* 0x000000000004c947 */ /* 0x002fea0003800000 */
[----:B------:R1:W5:Y:S02]  /*3ca0*/  LDG.E.LTC128B.U16 R114, desc[UR38][R60.64+0x2] ;  /* 0x000002263c727981 */ /* 0x000364000c1e1520 */
.L_x_92:
[----:B------:R-:W-:Y:S05]  /*3cb0*/  BSYNC B1 ;  /* 0x0000000000017941 */ /* 0x000fea0003800000 */
.L_x_91:
[----:B-----5:R-:W-:Y:S01]  /*3cc0*/  IMAD.U32 R4, R114, 0x10000, RZ ;  /* 0x0001000072047824 */ /* 0x020fe200078e00ff */
[----:B------:R-:W-:Y:S01]  /*3cd0*/  ISETP.GT.AND P6, PT, R3, 0x88, P6 ;  /* 0x000000880300780c */ /* 0x000fe200037c4270 */
[----:B------:R-:W-:Y:S01]  /*3ce0*/  @P4 IMAD.MOV.U32 R5, RZ, RZ, R15 ;  /* 0x000000ffff054224 */ /* 0x000fe200078e000f */
[----:B------:R-:W-:Y:S01]  /*3cf0*/  BSSY B1, `(.L_x_93) ;  /* 0x0000009000017945 */ /* 0x000fe20003800000 */
[----:B------:R-:W-:-:S04]  /*3d00*/  FMUL R4, R4, R89 ;  /* 0x0000005904047220 */ /* 0x000fc80000400000 */
[----:B------:R-:W-:-:S05]  /*3d10*/  FFMA R4, R25, R88, R4 ;  /* 0x0000005819047223 */ /* 0x000fca0000000004 */
[----:B------:R-:W-:-:S04]  /*3d20*/  F2FP.BF16.F32.PACK_AB R4, RZ, R4 ;  /* 0x00000004ff04723e */ /* 0x000fc800000010ff */
[----:B------:R-:W-:Y:S01]  /*3d30*/  PRMT R6, R4, 0x7610, R6 ;  /* 0x0000761004067816 */ /* 0x000fe20000000006 */
[----:B------:R-:W-:-:S05]  /*3d40*/  @P4 IMAD.MOV.U32 R4, RZ, RZ, R14 ;  /* 0x000000ffff044224 */ /* 0x000fca00078e000e */
[----:B------:R3:W-:Y:S01]  /*3d50*/  @P4 STG.E.U16 desc[UR38][R4.64+0x2], R6 ;  /* 0x0000020604004986 */ /* 0x0007e2000c101526 */
[----:B------:R-:W-:Y:S05]  /*3d60*/  @!P6 BRA `(.L_x_94) ;  /* 0x000000000004e947 */ /* 0x000fea0003800000 */
[----:B------:R4:W5:Y:S02]  /*3d70*/  LDG.E.LTC128B.U16 R114, desc[UR38][R8.64] ;  /* 0x0000002608727981 */ /* 0x000964000c1e1520 */
.L_x_94:
[----:B------:R-:W-:Y:S05]  /*3d80*/  BSYNC B1 ;  /* 0x0000000000017941 */ /* 0x000fea0003800000 */
.L_x_93:
[----:B---3-5:R-:W-:Y:S01]  /*3d90*/  IMAD.U32 R4, R114, 0x10000, RZ ;  /* 0x0001000072047824 */ /* 0x028fe200078e00ff */
[----:B------:R-:W-:Y:S01]  /*3da0*/  ISETP.NE.AND P4, PT, R116, RZ, PT ;  /* 0x000000ff7400720c */ /* 0x000fe20003f85270 */
[----:B------:R-:W-:Y:S02]  /*3db0*/  BSSY B1, `(.L_x_95) ;  /* 0x0000008000017945 */ /* 0x000fe40003800000 */
[----:B------:R-:W-:Y:S01]  /*3dc0*/  FMUL R5, R4, R89 ;  /* 0x0000005904057220 */ /* 0x000fe20000400000 */
[----:B------:R-:W-:-:S03]  /*3dd0*/  ISETP.GT.AND P4, PT, R3, 0x88, P4 ;  /* 0x000000880300780c */ /* 0x000fc60002784270 */
[----:B------:R-:W-:-:S05]  /*3de0*/  FFMA R5, R26, R88, R5 ;  /* 0x000000581a057223 */ /* 0x000fca0000000005 */
[----:B------:R-:W-:-:S05]  /*3df0*/  F2FP.BF16.F32.PACK_AB R5, RZ, R5 ;  /* 0x00000005ff05723e */ /* 0x000fca00000010ff */
[----:B------:R3:W-:Y:S01]  /*3e00*/  @P6 STG.E.U16 desc[UR38][R20.64], R5 ;  /* 0x0000000514006986 */ /* 0x0007e2000c101526 */
[----:B------:R-:W-:Y:S05]  /*3e10*/  @!P4 BRA `(.L_x_96) ;  /* 0x000000000004c947 */ /* 0x000fea0003800000 */
[----:B------:R0:W5:Y:S02]  /*3e20*/  LDG.E.LTC128B.U16 R114, desc[UR38][R12.64+0x2] ;  /* 0x000002260c727981 */ /* 0x000164000c1e1520 */
.L_x_96:
[----:B------:R-:W-:Y:S05]  /*3e30*/  BSYNC B1 ;  /* 0x0000000000017941 */ /* 0x000fea0003800000 */
.L_x_95:
[----:B-----5:R-:W-:Y:S01]  /*3e40*/  IMAD.U32 R4, R114, 0x10000, RZ ;  /* 0x0001000072047824 */ /* 0x020fe200078e00ff */
[----:B------:R-:W-:Y:S01]  /*3e50*/  ISETP.NE.AND P6, PT, R115, RZ, PT ;  /* 0x000000ff7300720c */ /* 0x000fe20003fc5270 */
[----:B------:R-:W-:Y:S02]  /*3e60*/  BSSY B1, `(.L_x_97) ;  /* 0x0000008000017945 */ /* 0x000fe40003800000 */
[----:B------:R-:W-:-:S04]  /*3e70*/  FMUL R4, R4, R89 ;  /* 0x0000005904047220 */ /* 0x000fc80000400000 */
[----:B------:R-:W-:-:S05]  /*3e80*/  FFMA R4, R27, R88, R4 ;  /* 0x000000581b047223 */ /* 0x000fca0000000004 */
[----:B------:R-:W-:-:S05]  /*3e90*/  F2FP.BF16.F32.PACK_AB R4, RZ, R4 ;  /* 0x00000004ff04723e */ /* 0x000fca00000010ff */
[----:B------:R0:W-:Y:S01]  /*3ea0*/  @P4 STG.E.U16 desc[UR38][R64.64+0x2], R4 ;  /* 0x0000020440004986 */ /* 0x0001e2000c101526 */
[----:B------:R-:W-:-:S13]  /*3eb0*/  ISETP.GT.AND P4, PT, R3, 0x80, P6 ;  /* 0x000000800300780c */ /* 0x000fda0003784270 */
[----:B0-----:R-:W-:Y:S05]  /*3ec0*/  @!P4 BRA `(.L_x_98) ;  /* 0x000000000004c947 */ /* 0x001fea0003800000 */
[----:B------:R0:W5:Y:S02]  /*3ed0*/  LDG.E.LTC128B.U16 R114, desc[UR38][R60.64+0x10] ;  /* 0x000010263c727981 */ /* 0x000164000c1e1520 */
.L_x_98:
[----:B------:R-:W-:Y:S05]  /*3ee0*/  BSYNC B1 ;  /* 0x0000000000017941 */ /* 0x000fea0003800000 */
.L_x_97:
[----:B-----5:R-:W-:Y:S01]  /*3ef0*/  IMAD.U32 R4, R114, 0x10000, RZ ;  /* 0x0001000072047824 */ /* 0x020fe200078e00ff */
[----:B------:R-:W-:Y:S01]  /*3f00*/  ISETP.NE.AND P6, PT, R117, RZ, PT ;  /* 0x000000ff7500720c */ /* 0x000fe20003fc5270 */
[----:B------:R-:W-:Y:S02]  /*3f10*/  BSSY B1, `(.L_x_99) ;  /* 0x000000b000017945 */ /* 0x000fe40003800000 */
[----:B---3--:R-:W-:Y:S01]  /*3f20*/  FMUL R5, R4, R89 ;  /* 0x0000005904057220 */ /* 0x008fe20000400000 */
[----:B------:R-:W-:-:S03]  /*3f30*/  @P4 IMAD.MOV.U32 R4, RZ, RZ, R14 ;  /* 0x000000ffff044224 */ /* 0x000fc600078e000e */
[----:B------:R-:W-:-:S05]  /*3f40*/  FFMA R5, R28, R88, R5 ;  /* 0x000000581c057223 */ /* 0x000fca0000000005 */
[----:B------:R-:W-:-:S04]  /*3f50*/  F2FP.BF16.F32.PACK_AB R5, RZ, R5 ;  /* 0x00000005ff05723e */ /* 0x000fc800000010ff */
[----:B------:R-:W-:Y:S01]  /*3f60*/  PRMT R6, R5, 0x7610, R6 ;  /* 0x0000761005067816 */ /* 0x000fe20000000006 */
[----:B------:R-:W-:-:S05]  /*3f70*/  @P4 IMAD.MOV.U32 R5, RZ, RZ, R15 ;  /* 0x000000ffff054224 */ /* 0x000fca00078e000f */
[----:B------:R3:W-:Y:S01]  /*3f80*/  @P4 STG.E.U16 desc[UR38][R4.64+0x10], R6 ;  /* 0x0000100604004986 */ /* 0x0007e2000c101526 */
[----:B------:R-:W-:-:S13]  /*3f90*/  ISETP.GT.AND P4, PT, R3, 0x80, P6 ;  /* 0x000000800300780c */ /* 0x000fda0003784270 */
[----:B---3--:R-:W-:Y:S05]  /*3fa0*/  @!P4 BRA `(.L_x_100) ;  /* 0x000000000004c947 */ /* 0x008fea0003800000 */
[----:B------:R3:W5:Y:S02]  /*3fb0*/  LDG.E.LTC128B.U16 R114, desc[UR38][R60.64+0x12] ;  /* 0x000012263c727981 */ /* 0x000764000c1e1520 */
.L_x_100:
[----:B------:R-:W-:Y:S05]  /*3fc0*/  BSYNC B1 ;  /* 0x0000000000017941 */ /* 0x000fea0003800000 */
.L_x_99:
[----:B-----5:R-:W-:Y:S01]  /*3fd0*/  IMAD.U32 R4, R114, 0x10000, RZ ;  /* 0x0001000072047824 */ /* 0x020fe200078e00ff */
[----:B------:R-:W-:Y:S01]  /*3fe0*/  BSSY B1, `(.L_x_101) ;  /* 0x000000c000017945 */ /* 0x000fe20003800000 */
[----:B------:R-:W-:Y:S02]  /*3ff0*/  @P4 IMAD.MOV.U32 R5, RZ, RZ, R15 ;  /* 0x000000ffff054224 */ /* 0x000fe400078e000f */
[----:B------:R-:W-:-:S04]  /*4000*/  FMUL R4, R4, R89 ;  /* 0x0000005904047220 */ /* 0x000fc80000400000 */
[----:B------:R-:W-:-:S05]  /*4010*/  FFMA R4, R29, R88, R4 ;  /* 0x000000581d047223 */ /* 0x000fca0000000004 */
[----:B------:R-:W-:-:S04]  /*4020*/  F2FP.BF16.F32.PACK_AB R4, RZ, R4 ;  /* 0x00000004ff04723e */ /* 0x000fc800000010ff */
[----:B------:R-:W-:Y:S01]  /*4030*/  PRMT R6, R4, 0x7610, R6 ;  /* 0x0000761004067816 */ /* 0x000fe20000000006 */
[----:B------:R-:W-:-:S05]  /*4040*/  @P4 IMAD.MOV.U32 R4, RZ, RZ, R14 ;  /* 0x000000ffff044224 */ /* 0x000fca00078e000e */
[----:B------:R0:W-:Y:S01]  /*4050*/  @P4 STG.E.U16 desc[UR38][R4.64+0x12], R6 ;  /* 0x0000120604004986 */ /* 0x0001e2000c101526 */
[----:B------:R-:W-:-:S04]  /*4060*/  ISETP.NE.AND P4, PT, R115, RZ, PT ;  /* 0x000000ff7300720c */ /* 0x000fc80003f85270 */
[----:B------:R-:W-:-:S13]  /*4070*/  ISETP.GT.AND P4, PT, R3, 0x88, P4 ;  /* 0x000000880300780c */ /* 0x000fda0002784270 */
[----:B0-----:R-:W-:Y:S05]  /*4080*/  @!P4 BRA `(.L_x_102) ;  /* 0x000000000004c947 */ /* 0x001fea0003800000 */
[----:B------:R0:W5:Y:S02]  /*4090*/  LDG.E.LTC128B.U16 R114, desc[UR38][R12.64+0x10] ;  /* 0x000010260c727981 */ /* 0x000164000c1e1520 */
.L_x_102:
[----:B------:R-:W-:Y:S05]  /*40a0*/  BSYNC B1 ;  /* 0x0000000000017941 */ /* 0x000fea0003800000 */
.L_x_101:
        /* <DEDUP_REMOVED lines=9> */
.L_x_104:
[----:B------:R-:W-:Y:S05]  /*4140*/  BSYNC B1 ;  /* 0x0000000000017941 */ /* 0x000fea0003800000 */
.L_x_103:
[----:B-----5:R-:W-:Y:S01]  /*4150*/  IMAD.U32 R4, R114, 0x10000, RZ ;  /* 0x0001000072047824 */ /* 0x020fe200078e00ff */
[----:B------:R-:W-:Y:S01]  /*4160*/  ISETP.NE.AND P6, PT, R118, RZ, PT ;  /* 0x000000ff7600720c */ /* 0x000fe20003fc5270 */
        /* <DEDUP_REMOVED lines=8> */
[----:B------:R-:W-:-:S13]  /*41f0*/  ISETP.GT.AND P4, PT, R3, 0x80, P6 ;  /* 0x000000800300780c */ /* 0x000fda0003784270 */
[----:B0-----:R-:W-:Y:S05]  /*4200*/  @!P4 BRA `(.L_x_106) ;  /* 0x000000000004c947 */ /* 0x001fea0003800000 */
[----:B------:R0:W5:Y:S02]  /*4210*/  LDG.E.LTC128B.U16 R114, desc[UR38][R60.64+0x20] ;  /* 0x000020263c727981 */ /* 0x000164000c1e1520 */
.L_x_106:
[----:B------:R-:W-:Y:S05]  /*4220*/  BSYNC B1 ;  /* 0x0000000000017941 */ /* 0x000fea0003800000 */
.L_x_105:
[----:B-----5:R-:W-:Y:S01]  /*4230*/  IMAD.U32 R4, R114, 0x10000, RZ ;  /* 0x0001000072047824 */ /* 0x020fe200078e00ff */
[----:B------:R-:W-:Y:S01]  /*4240*/  ISETP.NE.AND P6, PT, R100, RZ, PT ;  /* 0x000000ff6400720c */ /* 0x000fe20003fc5270 */
[----:B------:R-:W-:Y:S02]  /*4250*/  BSSY B1, `(.L_x_107) ;  /* 0x000000b000017945 */ /* 0x000fe40003800000 */
[----:B------:R-:W-:Y:S01]  /*4260*/  FMUL R5, R4, R89 ;  /* 0x0000005904057220 */ /* 0x000fe20000400000 */
[----:B------:R-:W-:-:S03]  /*4270*/  @P4 IMAD.MOV.U32 R4, RZ, RZ, R14 ;  /* 0x000000ffff044224 */ /* 0x000fc600078e000e */
        /* <DEDUP_REMOVED lines=8> */
.L_x_108:
[----:B------:R-:W-:Y:S05]  /*4300*/  BSYNC B1 ;  /* 0x0000000000017941 */ /* 0x000fea0003800000 */
.L_x_107:
        /* <DEDUP_REMOVED lines=13> */
.L_x_110:
[----:B------:R-:W-:Y:S05]  /*43e0*/  BSYNC B1 ;  /* 0x0000000000017941 */ /* 0x000fea0003800000 */
.L_x_109:
[----:B-----5:R-:W-:Y:S01]  /*43f0*/  IMAD.U32 R4, R114, 0x10000, RZ ;  /* 0x0001000072047824 */ /* 0x020fe200078e00ff */
[----:B------:R-:W-:Y:S03]  /*4400*/  BSSY B1, `(.L_x_111) ;  /* 0x000000b000017945 */ /* 0x000fe60003800000 */
        /* <DEDUP_REMOVED lines=10> */
.L_x_112:
[----:B------:R-:W-:Y:S05]  /*44b0*/  BSYNC B1 ;  /* 0x0000000000017941 */ /* 0x000fea0003800000 */
.L_x_111:
        /* <DEDUP_REMOVED lines=13> */
.L_x_114:
[----:B------:R-:W-:Y:S05]  /*4590*/  BSYNC B1 ;  /* 0x0000000000017941 */ /* 0x000fea0003800000 */
.L_x_113:
        /* <DEDUP_REMOVED lines=13> */
.L_x_116:
[----:B------:R-:W-:Y:S05]  /*4670*/  BSYNC B1 ;  /* 0x0000000000017941 */ /* 0x000fea0003800000 */
.L_x_115:
        /* <DEDUP_REMOVED lines=13> */
.L_x_118:
[----:B------:R-:W-:Y:S05]  /*4750*/  BSYNC B1 ;  /* 0x0000000000017941 */ /* 0x000fea0003800000 */
.L_x_117:
        /* <DEDUP_REMOVED lines=12> */
.L_x_120:
[----:B------:R-:W-:Y:S05]  /*4820*/  BSYNC B1 ;  /* 0x0000000000017941 */ /* 0x000fea0003800000 */
.L_x_119:
        /* <DEDUP_REMOVED lines=13> */
.L_x_122:
[----:B------:R-:W-:Y:S05]  /*4900*/  BSYNC B1 ;  /* 0x0000000000017941 */ /* 0x000fea0003800000 */
.L_x_121:
        /* <DEDUP_REMOVED lines=13> */
.L_x_124:
[----:B------:R-:W-:Y:S05]  /*49e0*/  BSYNC B1 ;  /* 0x0000000000017941 */ /* 0x000fea0003800000 */
.L_x_123:
        /* <DEDUP_REMOVED lines=13> */
.L_x_126:
[----:B------:R-:W-:Y:S05]  /*4ac0*/  BSYNC B1 ;  /* 0x0000000000017941 */ /* 0x000fea0003800000 */
.L_x_125:
        /* <DEDUP_REMOVED lines=12> */
.L_x_128:
[----:B------:R-:W-:Y:S05]  /*4b90*/  BSYNC B1 ;  /* 0x0000000000017941 */ /* 0x000fea0003800000 */
.L_x_127:
        /* <DEDUP_REMOVED lines=13> */
.L_x_130:
[----:B------:R-:W-:Y:S05]  /*4c70*/  BSYNC B1 ;  /* 0x0000000000017941 */ /* 0x000fea0003800000 */
.L_x_129:
        /* <DEDUP_REMOVED lines=12> */
.L_x_132:
[----:B------:R-:W-:Y:S05]  /*4d40*/  BSYNC B1 ;  /* 0x0000000000017941 */ /* 0x000fea0003800000 */
.L_x_131:
        /* <DEDUP_REMOVED lines=12> */
.L_x_134:
[----:B------:R-:W-:Y:S05]  /*4e10*/  BSYNC B1 ;  /* 0x0000000000017941 */ /* 0x000fea0003800000 */
.L_x_133:
[----:B-----5:R-:W-:Y:S01]  /*4e20*/  IMAD.U32 R4, R114, 0x10000, RZ ;  /* 0x0001000072047824 */ /* 0x020fe200078e00ff */
[----:B------:R-:W-:Y:S01]  /*4e30*/  ISETP.GT.AND P5, PT, R3, 0x88, P5 ;  /* 0x000000880300780c */ /* 0x000fe20002fa4270 */
        /* <DEDUP_REMOVED lines=8> */
[----:B------:R-:W-:Y:S05]  /*4ec0*/  @!P5 BRA `(.L_x_136) ;  /* 0x000000000004d947 */ /* 0x000fea0003800000 */
[----:B------:R0:W5:Y:S02]  /*4ed0*/  LDG.E.LTC128B.U16 R114, desc[UR38][R12.64+0x52] ;  /* 0x000052260c727981 */ /* 0x000164000c1e1520 */
.L_x_136:
[----:B------:R-:W-:Y:S05]  /*4ee0*/  BSYNC B1 ;  /* 0x0000000000017941 */ /* 0x000fea0003800000 */
.L_x_135:
[----:B0----5:R-:W-:Y:S01]  /*4ef0*/  IMAD.U32 R4, R114, 0x10000, RZ ;  /* 0x0001000072047824 */ /* 0x021fe200078e00ff */
        /* <DEDUP_REMOVED lines=11> */
.L_x_138:
[----:B------:R-:W-:Y:S05]  /*4fb0*/  BSYNC B1 ;  /* 0x0000000000017941 */ /* 0x000fea0003800000 */
.L_x_137:
[----:B0----5:R-:W-:Y:S01]  /*4fc0*/  IMAD.U32 R4, R114, 0x10000, RZ ;  /* 0x0001000072047824 */ /* 0x021fe200078e00ff */
        /* <DEDUP_REMOVED lines=11> */
.L_x_140:
[----:B------:R-:W-:Y:S05]  /*5080*/  BSYNC B1 ;  /* 0x0000000000017941 */ /* 0x000fea0003800000 */
.L_x_139:
        /* <DEDUP_REMOVED lines=12> */
.L_x_142:
[----:B------:R-:W-:Y:S05]  /*5150*/  BSYNC B1 ;  /* 0x0000000000017941 */ /* 0x000fea0003800000 */
.L_x_141:
        /* <DEDUP_REMOVED lines=12> */
.L_x_144:
[----:B------:R-:W-:Y:S05]  /*5220*/  BSYNC B1 ;  /* 0x0000000000017941 */ /* 0x000fea0003800000 */
.L_x_143:
        /* <DEDUP_REMOVED lines=12> */
.L_x_146:
[----:B------:R-:W-:Y:S05]  /*52f0*/  BSYNC B1 ;  /* 0x0000000000017941 */ /* 0x000fea0003800000 */
.L_x_145:
        /* <DEDUP_REMOVED lines=12> */
.L_x_148:
[----:B------:R-:W-:Y:S05]  /*53c0*/  BSYNC B1 ;  /* 0x0000000000017941 */ /* 0x000fea0003800000 */
.L_x_147:
        /* <DEDUP_REMOVED lines=9> */
.L_x_150:
[----:B------:R-:W-:Y:S05]  /*5460*/  BSYNC B1 ;  /* 0x0000000000017941 */ /* 0x000fea0003800000 */
.L_x_149:
        /* <DEDUP_REMOVED lines=12> */
.L_x_152:
[----:B------:R-:W-:Y:S05]  /*5530*/  BSYNC B1 ;  /* 0x0000000000017941 */ /* 0x000fea0003800000 */
.L_x_151:
[----:B------:R-:W-:Y:S05]  /*5540*/  @!P0 BRA `(.L_x_153) ;  /* 0x0000001400848947 */ /* 0x000fea0003800000 */
[----:B-----5:R-:W-:-:S04]  /*5550*/  IMAD.U32 R114, R114, 0x10000, RZ ;  /* 0x0001000072727824 */ /* 0x020fc800078e00ff */
[----:B------:R-:W-:-:S04]  /*5560*/  FMUL R114, R114, R89 ;  /* 0x0000005972727220 */ /* 0x000fc80000400000 */
[----:B------:R-:W-:-:S05]  /*5570*/  FFMA R114, R55, R88, R114 ;  /* 0x0000005837727223 */ /* 0x000fca0000000072 */
[----:B------:R-:W-:-:S05]  /*5580*/  F2FP.BF16.F32.PACK_AB R114, RZ, R114 ;  /* 0x00000072ff72723e */ /* 0x000fca00000010ff */
[----:B------:R0:W-:Y:S01]  /*5590*/  STG.E.U16 desc[UR38][R10.64+0x72], R114 ;  /* 0x000072720a007986 */ /* 0x0001e2000c101526 */
[----:B------:R-:W-:Y:S05]  /*55a0*/  BRA `(.L_x_153) ;  /* 0x00000014006c7947 */ /* 0x000fea0003800000 */
.L_x_30:
[----:B------:R-:W-:Y:S01]  /*55b0*/  ULDC.64 UR4, c[0x0][0x5c0] ;  /* 0x0001700000047ab9 */ /* 0x000fe20000000a00 */
[-C--:B------:R-:W-:Y:S01]  /*55c0*/  FMUL R56, R56, R88.reuse ;  /* 0x0000005838387220 */ /* 0x080fe20000400000 */
[----:B------:R-:W-:Y:S01]  /*55d0*/  LEA R10, P1, R110, UR4, 0x1 ;  /* 0x000000046e0a7c11 */ /* 0x000fe2000f8208ff */
[----:B------:R-:W-:Y:S01]  /*55e0*/  IMAD.SHL.U32 R7, R94, 0x2, RZ ;  /* 0x000000025e077824 */ /* 0x000fe200078e00ff */
[----:B------:R-:W-:Y:S01]  /*55f0*/  ISETP.GT.AND P3, PT, R4, 0x1, PT ;  /* 0x000000010400780c */ /* 0x000fe20003f64270 */
[----:B------:R-:W-:Y:S01]  /*5600*/  FMUL R57, R57, R88 ;  /* 0x0000005839397220 */ /* 0x000fe20000400000 */
[----:B------:R-:W-:Y:S01]  /*5610*/  F2FP.BF16.F32.PACK_AB R56, RZ, R56 ;  /* 0x00000038ff38723e */ /* 0x000fe200000010ff */
[-C--:B------:R-:W-:Y:S01]  /*5620*/  FMUL R58, R58, R88.reuse ;  /* 0x000000583a3a7220 */ /* 0x080fe20000400000 */
[----:B------:R-:W-:Y:S01]  /*5630*/  LEA.HI.X R11, R110, UR5, R103, 0x1, P1 ;  /* 0x000000056e0b7c11 */ /* 0x000fe200088f0c67 */
[-C--:B------:R-:W-:Y:S01]  /*5640*/  FMUL R59, R59, R88.reuse ;  /* 0x000000583b3b7220 */ /* 0x080fe20000400000 */
[----:B------:R-:W-:Y:S01]  /*5650*/  ISETP.GT.AND P1, PT, R3, RZ, P3 ;  /* 0x000000ff0300720c */ /* 0x000fe20001f24270 */
[----:B------:R-:W-:Y:S01]  /*5660*/  IMAD.SHL.U32 R19, R95, 0x2, RZ ;  /* 0x000000025f137824 */ /* 0x000fe200078e00ff */
[----:B------:R-:W-:Y:S01]  /*5670*/  ISETP.GT.AND P2, PT, R3, 0x8, P6 ;  /* 0x000000080300780c */ /* 0x000fe20003744270 */
[----:B------:R-:W-:Y:S01]  /*5680*/  @P0 STG.E.U16 desc[UR38][R10.64], R56 ;  /* 0x000000380a000986 */ /* 0x000fe2000c101526 */
[----:B------:R-:W-:Y:S01]  /*5690*/  SHF.L.U64.HI R5, R94, 0x1, R93 ;  /* 0x000000015e057819 */ /* 0x000fe2000001025d */
[----:B------:R-:W-:Y:S01]  /*56a0*/  FMUL R60, R60, R88 ;  /* 0x000000583c3c7220 */ /* 0x000fe20000400000 */
[----:B------:R-:W-:Y:S01]  /*56b0*/  IADD3 R8, P0, R7, R10, RZ ;  /* 0x0000000a07087210 */ /* 0x000fe20007f1e0ff */
[-C--:B------:R-:W-:Y:S01]  /*56c0*/  FMUL R61, R61, R88.reuse ;  /* 0x000000583d3d7220 */ /* 0x080fe20000400000 */
[----:B------:R-:W-:Y:S01]  /*56d0*/  F2FP.BF16.F32.PACK_AB R57, RZ, R57 ;  /* 0x00000039ff39723e */ /* 0x000fe200000010ff */
[----:B------:R-:W-:Y:S01]  /*56e0*/  FMUL R63, R63, R88 ;  /* 0x000000583f3f7220 */ /* 0x000fe20000400000 */
[----:B------:R-:W-:Y:S01]  /*56f0*/  F2FP.BF16.F32.PACK_AB R58, RZ, R58 ;  /* 0x0000003aff3a723e */ /* 0x000fe200000010ff */
[----:B------:R-:W-:Y:S01]  /*5700*/  IMAD.X R9, R5, 0x1, R11, P0 ;  /* 0x0000000105097824 */ /* 0x000fe200000e060b */
[----:B------:R-:W-:Y:S01]  /*5710*/  ISETP.GT.AND P0, PT, R3, 0x8, P3 ;  /* 0x000000080300780c */ /* 0x000fe20001f04270 */
[----:B------:R-:W-:Y:S01]  /*5720*/  @P1 STG.E.U16 desc[UR38][R10.64+0x2], R57 ;  /* 0x000002390a001986 */ /* 0x000fe2000c101526 */
[----:B------:R-:W-:Y:S01]  /*5730*/  F2FP.BF16.F32.PACK_AB R59, RZ, R59 ;  /* 0x0000003bff3b723e */ /* 0x000fe200000010ff */
[----:B------:R-:W-:Y:S01]  /*5740*/  FMUL R62, R62, R88 ;  /* 0x000000583e3e7220 */ /* 0x000fe20000400000 */
[----:B------:R-:W-:Y:S01]  /*5750*/  SHF.L.U64.HI R13, R95, 0x1, R92 ;  /* 0x000000015f0d7819 */ /* 0x000fe2000001025c */
[----:B------:R-:W-:Y:S01]  /*5760*/  @P2 STG.E.U16 desc[UR38][R8.64], R58 ;  /* 0x0000003a08002986 */ /* 0x000fe2000c101526 */
[----:B------:R-:W-:Y:S01]  /*5770*/  IADD3 R6, P1, P2, R19, R10, R7 ;  /* 0x0000000a13067210 */ /* 0x000fe20007a3e007 */
[-C--:B------:R-:W-:Y:S01]  /*5780*/  FMUL R64, R64, R88.reuse ;  /* 0x0000005840407220 */ /* 0x080fe20000400000 */
[C---:B------:R-:W-:Y:S01]  /*5790*/  ISETP.GT.AND P4, PT, R4.reuse, 0x8, PT ;  /* 0x000000080400780c */ /* 0x040fe20003f84270 */
[-C--:B------:R-:W-:Y:S01]  /*57a0*/  FMUL R65, R65, R88.reuse ;  /* 0x0000005841417220 */ /* 0x080fe20000400000 */
[----:B------:R-:W-:Y:S01]  /*57b0*/  ISETP.GT.AND P3, PT, R4, 0x9, PT ;  /* 0x000000090400780c */ /* 0x000fe20003f64270 */
[-C--:B------:R-:W-:Y:S01]  /*57c0*/  FMUL R66, R66, R88.reuse ;  /* 0x0000005842427220 */ /* 0x080fe20000400000 */
[----:B------:R-:W-:Y:S01]  /*57d0*/  IADD3.X R7, R13, R11, R5, P1, P2 ;  /* 0x0000000b0d077210 */ /* 0x000fe20000fe4405 */
[----:B------:R-:W-:Y:S01]  /*57e0*/  @P0 STG.E.U16 desc[UR38][R8.64+0x2], R59 ;  /* 0x0000023b08000986 */ /* 0x000fe2000c101526 */
[----:B------:R-:W-:Y:S01]  /*57f0*/  ISETP.GT.AND P1, PT, R3, RZ, P4 ;  /* 0x000000ff0300720c */ /* 0x000fe20002724270 */
[-C--:B------:R-:W-:Y:S01]  /*5800*/  FMUL R67, R67, R88.reuse ;  /* 0x0000005843437220 */ /* 0x080fe20000400000 */
[----:B------:R-:W-:Y:S01]  /*5810*/  ISETP.GT.AND P0, PT, R3, RZ, P3 ;  /* 0x000000ff0300720c */ /* 0x000fe20001f04270 */
[----:B------:R-:W-:Y:S01]  /*5820*/  FMUL R68, R68, R88 ;  /* 0x0000005844447220 */ /* 0x000fe20000400000 */
[----:B------:R-:W-:Y:S01]  /*5830*/  F2FP.BF16.F32.PACK_AB R60, RZ, R60 ;  /* 0x0000003cff3c723e */ /* 0x000fe200000010ff */
[-C--:B------:R-:W-:Y:S01]  /*5840*/  FMUL R69, R69, R88.reuse ;  /* 0x0000005845457220 */ /* 0x080fe20000400000 */
[----:B------:R-:W-:Y:S01]  /*5850*/  F2FP.BF16.F32.PACK_AB R61, RZ, R61 ;  /* 0x0000003dff3d723e */ /* 0x000fe200000010ff */
[-C--:B------:R-:W-:Y:S01]  /*5860*/  FMUL R70, R70, R88.reuse ;  /* 0x0000005846467220 */ /* 0x080fe20000400000 */
[----:B------:R-:W-:Y:S01]  /*5870*/  F2FP.BF16.F32.PACK_AB R63, RZ, R63 ;  /* 0x0000003fff3f723e */ /* 0x000fe200000010ff */
[----:B------:R-:W-:Y:S01]  /*5880*/  FMUL R71, R71, R88 ;  /* 0x0000005847477220 */ /* 0x000fe20000400000 */
[----:B------:R-:W-:Y:S01]  /*5890*/  F2FP.BF16.F32.PACK_AB R62, RZ, R62 ;  /* 0x0000003eff3e723e */ /* 0x000fe200000010ff */
[----:B------:R-:W-:Y:S01]  /*58a0*/  FMUL R72, R72, R88 ;  /* 0x0000005848487220 */ /* 0x000fe20000400000 */
[----:B------:R-:W-:Y:S01]  /*58b0*/  F2FP.BF16.F32.PACK_AB R64, RZ, R64 ;  /* 0x00000040ff40723e */ /* 0x000fe200000010ff */
[----:B------:R-:W-:Y:S01]  /*58c0*/  @P1 STG.E.U16 desc[UR38][R10.64+0x10], R60 ;  /* 0x0000103c0a001986 */ /* 0x000fe2000c101526 */
[----:B------:R-:W-:Y:S01]  /*58d0*/  ISETP.GT.AND P1, PT, R3, 0x8, P4 ;  /* 0x000000080300780c */ /* 0x000fe20002724270 */
[-C--:B------:R-:W-:Y:S01]  /*58e0*/  FMUL R73, R73, R88.reuse ;  /* 0x0000005849497220 */ /* 0x080fe20000400000 */
[----:B------:R-:W-:Y:S01]  /*58f0*/  ISETP.GT.AND P2, PT, R4, 0x11, PT ;  /* 0x000000110400780c */ /* 0x000fe20003f44270 */
[----:B------:R-:W-:Y:S01]  /*5900*/  @P0 STG.E.U16 desc[UR38][R10.64+0x12], R61 ;  /* 0x0000123d0a000986 */ /* 0x000fe2000c101526 */
[----:B------:R-:W-:Y:S01]  /*5910*/  ISETP.GT.AND P0, PT, R3, 0x8, P3 ;  /* 0x000000080300780c */ /* 0x000fe20001f04270 */
[-C--:B------:R-:W-:Y:S01]  /*5920*/  FMUL R74, R74, R88.reuse ;  /* 0x000000584a4a7220 */ /* 0x080fe20000400000 */
[----:B------:R-:W-:Y:S01]  /*5930*/  ISETP.GT.AND P3, PT, R4, 0x10, PT ;  /* 0x000000100400780c */ /* 0x000fe20003f64270 */
[-C--:B------:R-:W-:Y:S01]  /*5940*/  FMUL R75, R75, R88.reuse ;  /* 0x000000584b4b7220 */ /* 0x080fe20000400000 */
[----:B------:R-:W-:Y:S01]  /*5950*/  F2FP.BF16.F32.PACK_AB R65, RZ, R65 ;  /* 0x00000041ff41723e */ /* 0x000fe200000010ff */
[----:B------:R-:W-:Y:S01]  /*5960*/  FMUL R76, R76, R88 ;  /* 0x000000584c4c7220 */ /* 0x000fe20000400000 */
[----:B------:R-:W-:Y:S01]  /*5970*/  F2FP.BF16.F32.PACK_AB R66, RZ, R66 ;  /* 0x00000042ff42723e */ /* 0x000fe200000010ff */
[----:B------:R-:W-:Y:S01]  /*5980*/  FMUL R77, R77, R88 ;  /* 0x000000584d4d7220 */ /* 0x000fe20000400000 */
[----:B------:R-:W-:Y:S01]  /*5990*/  F2FP.BF16.F32.PACK_AB R67, RZ, R67 ;  /* 0x00000043ff43723e */ /* 0x000fe200000010ff */
[----:B------:R-:W-:Y:S01]  /*59a0*/  @P1 STG.E.U16 desc[UR38][R8.64+0x10], R62 ;  /* 0x0000103e08001986 */ /* 0x000fe2000c101526 */
[----:B------:R-:W-:Y:S01]  /*59b0*/  F2FP.BF16.F32.PACK_AB R68, RZ, R68 ;  /* 0x00000044ff44723e */ /* 0x000fe200000010ff */
[-C--:B------:R-:W-:Y:S01]  /*59c0*/  FMUL R78, R78, R88.reuse ;  /* 0x000000584e4e7220 */ /* 0x080fe20000400000 */
[----:B------:R-:W-:Y:S01]  /*59d0*/  ISETP.GT.AND P1, PT, R4, 0x19, PT ;  /* 0x000000190400780c */ /* 0x000fe20003f24270 */
[----:B------:R-:W-:Y:S01]  /*59e0*/  @P0 STG.E.U16 desc[UR38][R8.64+0x12], R63 ;  /* 0x0000123f08000986 */ /* 0x000fe2000c101526 */
[----:B------:R-:W-:Y:S01]  /*59f0*/  ISETP.GT.AND P0, PT, R3, RZ, P3 ;  /* 0x000000ff0300720c */ /* 0x000fe20001f04270 */
[-C--:B------:R-:W-:Y:S01]  /*5a00*/  FMUL R79, R79, R88.reuse ;  /* 0x000000584f4f7220 */ /* 0x080fe20000400000 */
[----:B------:R-:W-:Y:S01]  /*5a10*/  F2FP.BF16.F32.PACK_AB R69, RZ, R69 ;  /* 0x00000045ff45723e */ /* 0x000fe200000010ff */
[----:B------:R-:W-:Y:S01]  /*5a20*/  FMUL R80, R80, R88 ;  /* 0x0000005850507220 */ /* 0x000fe20000400000 */
[----:B------:R-:W-:Y:S01]  /*5a30*/  F2FP.BF16.F32.PACK_AB R70, RZ, R70 ;  /* 0x00000046ff46723e */ /* 0x000fe200000010ff */
        /* <DEDUP_REMOVED lines=8> */
[----:B------:R-:W-:Y:S01]  /*5ac0*/  @P0 STG.E.U16 desc[UR38][R10.64+0x20], R64 ;  /* 0x000020400a000986 */ /* 0x000fe2000c101526 */
[----:B------:R-:W-:Y:S01]  /*5ad0*/  ISETP.GT.AND P0, PT, R3, RZ, P2 ;  /* 0x000000ff0300720c */ /* 0x000fe20001704270 */
[-C--:B------:R-:W-:Y:S01]  /*5ae0*/  FMUL R85, R85, R88.reuse ;  /* 0x0000005855557220 */ /* 0x080fe20000400000 */
[----:B------:R-:W-:Y:S01]  /*5af0*/  F2FP.BF16.F32.PACK_AB R75, RZ, R75 ;  /* 0x0000004bff4b723e */ /* 0x000fe200000010ff */
[-C--:B------:R-:W-:Y:S01]  /*5b00*/  FMUL R86, R86, R88.reuse ;  /* 0x0000005856567220 */ /* 0x080fe20000400000 */
[----:B------:R-:W-:Y:S01]  /*5b10*/  ISETP.GT.AND P5, PT, R4, 0x28, PT ;  /* 0x000000280400780c */ /* 0x000fe20003fa4270 */
[----:B------:R-:W-:Y:S01]  /*5b20*/  FMUL R87, R87, R88 ;  /* 0x0000005857577220 */ /* 0x000fe20000400000 */
[----:B------:R-:W-:Y:S01]  /*5b30*/  F2FP.BF16.F32.PACK_AB R76, RZ, R76 ;  /* 0x0000004cff4c723e */ /* 0x000fe200000010ff */
[-C--:B------:R-:W-:Y:S01]  /*5b40*/  FMUL R24, R24, R88.reuse ;  /* 0x0000005818187220 */ /* 0x080fe20000400000 */
[----:B------:R-:W-:Y:S01]  /*5b50*/  ISETP.GT.AND P4, PT, R4, 0x29, PT ;  /* 0x000000290400780c */ /* 0x000fe20003f84270 */
[-C--:B------:R-:W-:Y:S01]  /*5b60*/  FMUL R25, R25, R88.reuse ;  /* 0x0000005819197220 */ /* 0x080fe20000400000 */
[----:B------:R-:W-:Y:S01]  /*5b70*/  F2FP.BF16.F32.PACK_AB R77, RZ, R77 ;  /* 0x0000004dff4d723e */ /* 0x000fe200000010ff */
[----:B------:R-:W-:Y:S01]  /*5b80*/  FMUL R26, R26, R88 ;  /* 0x000000581a1a7220 */ /* 0x000fe20000400000 */
[----:B------:R-:W-:Y:S01]  /*5b90*/  F2FP.BF16.F32.PACK_AB R78, RZ, R78 ;  /* 0x0000004eff4e723e */ /* 0x000fe200000010ff */
[----:B------:R-:W-:Y:S01]  /*5ba0*/  @P0 STG.E.U16 desc[UR38][R10.64+0x22], R65 ;  /* 0x000022410a000986 */ /* 0x000fe2000c101526 */
[----:B------:R-:W-:Y:S01]  /*5bb0*/  ISETP.GT.AND P0, PT, R3, 0x8, P3 ;  /* 0x000000080300780c */ /* 0x000fe20001f04270 */
[-C--:B------:R-:W-:Y:S01]  /*5bc0*/  FMUL R27, R27, R88.reuse ;  /* 0x000000581b1b7220 */ /* 0x080fe20000400000 */
[----:B------:R-:W-:Y:S01]  /*5bd0*/  F2FP.BF16.F32.PACK_AB R79, RZ, R79 ;  /* 0x0000004fff4f723e */ /* 0x000fe200000010ff */
[-C--:B------:R-:W-:Y:S01]  /*5be0*/  FMUL R28, R28, R88.reuse ;  /* 0x000000581c1c7220 */ /* 0x080fe20000400000 */
[----:B------:R-:W-:Y:S01]  /*5bf0*/  ISETP.GT.AND P3, PT, R4, 0x30, PT ;  /* 0x000000300400780c */ /* 0x000fe20003f64270 */
        /* <DEDUP_REMOVED lines=8> */
[----:B------:R-:W-:Y:S01]  /*5c80*/  @P0 STG.E.U16 desc[UR38][R8.64+0x20], R66 ;  /* 0x0000204208000986 */ /* 0x000fe2000c101526 */
[----:B------:R-:W-:Y:S01]  /*5c90*/  ISETP.GT.AND P0, PT, R3, 0x8, P2 ;  /* 0x000000080300780c */ /* 0x000fe20001704270 */
[-C--:B------:R-:W-:Y:S01]  /*5ca0*/  FMUL R33, R33, R88.reuse ;  /* 0x0000005821217220 */ /* 0x080fe20000400000 */
[----:B------:R-:W-:Y:S01]  /*5cb0*/  ISETP.GT.AND P2, PT, R4, 0x18, PT ;  /* 0x000000180400780c */ /* 0x000fe20003f44270 */
[----:B------:R-:W-:Y:S01]  /*5cc0*/  FMUL R34, R34, R88 ;  /* 0x0000005822227220 */ /* 0x000fe20000400000 */
[----:B------:R-:W-:Y:S01]  /*5cd0*/  F2FP.BF16.F32.PACK_AB R84, RZ, R84 ;  /* 0x00000054ff54723e */ /* 0x000fe200000010ff */
[-C--:B------:R-:W-:Y:S01]  /*5ce0*/  FMUL R35, R35, R88.reuse ;  /* 0x0000005823237220 */ /* 0x080fe20000400000 */
[----:B------:R-:W-:Y:S01]  /*5cf0*/  P2R R5, PR, RZ, 0x20 ;  /* 0x00000020ff057803 */ /* 0x000fe20000000000 */
[-C--:B------:R-:W-:Y:S01]  /*5d00*/  FMUL R36, R36, R88.reuse ;  /* 0x0000005824247220 */ /* 0x080fe20000400000 */
[----:B------:R-:W-:Y:S01]  /*5d10*/  F2FP.BF16.F32.PACK_AB R85, RZ, R85 ;  /* 0x00000055ff55723e */ /* 0x000fe200000010ff */
[----:B------:R-:W-:Y:S01]  /*5d20*/  FMUL R37, R37, R88 ;  /* 0x0000005825257220 */ /* 0x000fe20000400000 */
[----:B------:R-:W-:Y:S01]  /*5d30*/  F2FP.BF16.F32.PACK_AB R86, RZ, R86 ;  /* 0x00000056ff56723e */ /* 0x000fe200000010ff */
[-C--:B------:R-:W-:Y:S01]  /*5d40*/  FMUL R38, R38, R88.reuse ;  /* 0x0000005826267220 */ /* 0x080fe20000400000 */
[----:B------:R-:W-:Y:S01]  /*5d50*/  F2FP.BF16.F32.PACK_AB R87, RZ, R87 ;  /* 0x00000057ff57723e */ /* 0x000fe200000010ff */
[----:B------:R-:W-:Y:S01]  /*5d60*/  @P0 STG.E.U16 desc[UR38][R8.64+0x22], R67 ;  /* 0x0000224308000986 */ /* 0x000fe2000c101526 */
[----:B------:R-:W-:Y:S01]  /*5d70*/  ISETP.GT.AND P0, PT, R3, RZ, P2 ;  /* 0x000000ff0300720c */ /* 0x000fe20001704270 */
        /* <DEDUP_REMOVED lines=36> */
[----:B------:R-:W-:Y:S01]  /*5fc0*/  FMUL R55, R55, R88 ;  /* 0x0000005837377220 */ /* 0x000fe20000400000 */
[----:B------:R-:W-:-:S02]  /*5fd0*/  F2FP.BF16.F32.PACK_AB R39, RZ, R39 ;  /* 0x00000027ff27723e */ /* 0x000fc400000010ff */
[----:B------:R-:W-:Y:S01]  /*5fe0*/  F2FP.BF16.F32.PACK_AB R40, RZ, R40 ;  /* 0x00000028ff28723e */ /* 0x000fe200000010ff */
[----:B------:R-:W-:Y:S01]  /*5ff0*/  @P0 STG.E.U16 desc[UR38][R8.64+0x30], R70 ;  /* 0x0000304608000986 */ /* 0x000fe2000c101526 */
[----:B------:R-:W-:Y:S02]  /*6000*/  ISETP.GT.AND P0, PT, R3, 0x8, P1 ;  /* 0x000000080300780c */ /* 0x000fe40000f04270 */
[----:B------:R-:W-:Y:S02]  /*6010*/  ISETP.GT.AND P1, PT, R4, 0x21, PT ;  /* 0x000000210400780c */ /* 0x000fe40003f24270 */
[----:B------:R-:W-:Y:S02]  /*6020*/  F2FP.BF16.F32.PACK_AB R41, RZ, R41 ;  /* 0x00000029ff29723e */ /* 0x000fe400000010ff */
[----:B------:R-:W-:Y:S02]  /*6030*/  F2FP.BF16.F32.PACK_AB R42, RZ, R42 ;  /* 0x0000002aff2a723e */ /* 0x000fe400000010ff */
[----:B------:R-:W-:-:S02]  /*6040*/  F2FP.BF16.F32.PACK_AB R43, RZ, R43 ;  /* 0x0000002bff2b723e */ /* 0x000fc400000010ff */
[----:B------:R-:W-:Y:S02]  /*6050*/  F2FP.BF16.F32.PACK_AB R44, RZ, R44 ;  /* 0x0000002cff2c723e */ /* 0x000fe400000010ff */
[----:B------:R-:W-:Y:S01]  /*6060*/  F2FP.BF16.F32.PACK_AB R45, RZ, R45 ;  /* 0x0000002dff2d723e */ /* 0x000fe200000010ff */
[----:B------:R-:W-:Y:S01]  /*6070*/  @P0 STG.E.U16 desc[UR38][R8.64+0x32], R71 ;  /* 0x0000324708000986 */ /* 0x000fe2000c101526 */
[----:B------:R-:W-:Y:S02]  /*6080*/  ISETP.GT.AND P0, PT, R3, RZ, P2 ;  /* 0x000000ff0300720c */ /* 0x000fe40001704270 */
[----:B------:R-:W-:Y:S02]  /*6090*/  F2FP.BF16.F32.PACK_AB R46, RZ, R46 ;  /* 0x0000002eff2e723e */ /* 0x000fe400000010ff */
[----:B------:R-:W-:Y:S02]  /*60a0*/  F2FP.BF16.F32.PACK_AB R47, RZ, R47 ;  /* 0x0000002fff2f723e */ /* 0x000fe400000010ff */
[----:B------:R-:W-:-:S02]  /*60b0*/  F2FP.BF16.F32.PACK_AB R48, RZ, R48 ;  /* 0x00000030ff30723e */ /* 0x000fc400000010ff */
[----:B------:R-:W-:Y:S02]  /*60c0*/  F2FP.BF16.F32.PACK_AB R49, RZ, R49 ;  /* 0x00000031ff31723e */ /* 0x000fe400000010ff */
[----:B------:R-:W-:Y:S02]  /*60d0*/  F2FP.BF16.F32.PACK_AB R50, RZ, R50 ;  /* 0x00000032ff32723e */ /* 0x000fe400000010ff */
[----:B------:R-:W-:Y:S01]  /*60e0*/  F2FP.BF16.F32.PACK_AB R51, RZ, R51 ;  /* 0x00000033ff33723e */ /* 0x000fe200000010ff */
[----:B------:R-:W-:Y:S01]  /*60f0*/  @P0 STG.E.U16 desc[UR38][R10.64+0x40], R72 ;  /* 0x000040480a000986 */ /* 0x000fe2000c101526 */
[----:B------:R-:W-:Y:S02]  /*6100*/  ISETP.GT.AND P0, PT, R3, RZ, P1 ;  /* 0x000000ff0300720c */ /* 0x000fe40000f04270 */
[----:B------:R-:W-:Y:S02]  /*6110*/  F2FP.BF16.F32.PACK_AB R52, RZ, R52 ;  /* 0x00000034ff34723e */ /* 0x000fe400000010ff */
[----:B------:R-:W-:-:S02]  /*6120*/  F2FP.BF16.F32.PACK_AB R53, RZ, R53 ;  /* 0x00000035ff35723e */ /* 0x000fc400000010ff */
[----:B------:R-:W-:Y:S02]  /*6130*/  F2FP.BF16.F32.PACK_AB R54, RZ, R54 ;  /* 0x00000036ff36723e */ /* 0x000fe400000010ff */
[----:B------:R-:W-:-:S05]  /*6140*/  F2FP.BF16.F32.PACK_AB R55, RZ, R55 ;  /* 0x00000037ff37723e */ /* 0x000fca00000010ff */
[----:B------:R-:W-:Y:S01]  /*6150*/  @P0 STG.E.U16 desc[UR38][R10.64+0x42], R73 ;  /* 0x000042490a000986 */ /* 0x000fe2000c101526 */
[----:B------:R-:W-:Y:S02]  /*6160*/  ISETP.GT.AND P0, PT, R3, 0x8, P2 ;  /* 0x000000080300780c */ /* 0x000fe40001704270 */
[----:B------:R-:W-:-:S11]  /*6170*/  ISETP.GT.AND P2, PT, R4, 0x38, PT ;  /* 0x000000380400780c */ /* 0x000fd60003f44270 */
[----:B------:R-:W-:Y:S01]  /*6180*/  @P0 STG.E.U16 desc[UR38][R8.64+0x40], R74 ;  /* 0x0000404a08000986 */ /* 0x000fe2000c101526 */
[----:B------:R-:W-:-:S13]  /*6190*/  ISETP.GT.AND P0, PT, R3, 0x8, P1 ;  /* 0x000000080300780c */ /* 0x000fda0000f04270 */
[----:B------:R-:W-:Y:S01]  /*61a0*/  @P0 STG.E.U16 desc[UR38][R8.64+0x42], R75 ;  /* 0x0000424b08000986 */ /* 0x000fe2000c101526 */
[----:B------:R-:W-:-:S13]  /*61b0*/  ISETP.GT.AND P0, PT, R3, RZ, P5 ;  /* 0x000000ff0300720c */ /* 0x000fda0002f04270 */
[----:B------:R-:W-:Y:S01]  /*61c0*/  @P0 STG.E.U16 desc[UR38][R10.64+0x50], R76 ;  /* 0x0000504c0a000986 */ /* 0x000fe2000c101526 */
[----:B------:R-:W-:-:S13]  /*61d0*/  ISETP.GT.AND P0, PT, R3, RZ, P4 ;  /* 0x000000ff0300720c */ /* 0x000fda0002704270 */
[----:B------:R-:W-:Y:S01]  /*61e0*/  @P0 STG.E.U16 desc[UR38][R10.64+0x52], R77 ;  /* 0x0000524d0a000986 */ /* 0x000fe2000c101526 */
[----:B------:R-:W-:-:S13]  /*61f0*/  ISETP.GT.AND P0, PT, R3, 0x8, P5 ;  /* 0x000000080300780c */ /* 0x000fda0002f04270 */
[----:B------:R-:W-:Y:S01]  /*6200*/  @P0 STG.E.U16 desc[UR38][R8.64+0x50], R78 ;  /* 0x0000504e08000986 */ /* 0x000fe2000c101526 */
[----:B------:R-:W-:-:S13]  /*6210*/  ISETP.GT.AND P0, PT, R3, 0x8, P4 ;  /* 0x000000080300780c */ /* 0x000fda0002704270 */
[----:B------:R-:W-:Y:S01]  /*6220*/  @P0 STG.E.U16 desc[UR38][R8.64+0x52], R79 ;  /* 0x0000524f08000986 */ /* 0x000fe2000c101526 */
[----:B------:R-:W-:-:S13]  /*6230*/  ISETP.GT.AND P0, PT, R3, RZ, P3 ;  /* 0x000000ff0300720c */ /* 0x000fda0001f04270 */
[----:B------:R-:W-:Y:S01]  /*6240*/  @P0 STG.E.U16 desc[UR38][R10.64+0x60], R80 ;  /* 0x000060500a000986 */ /* 0x000fe2000c101526 */
[----:B------:R-:W-:-:S04]  /*6250*/  ISETP.GT.AND P0, PT, R4, 0x31, PT ;  /* 0x000000310400780c */ /* 0x000fc80003f04270 */
[----:B------:R-:W-:-:S13]  /*6260*/  ISETP.GT.AND P1, PT, R3, RZ, P0 ;  /* 0x000000ff0300720c */ /* 0x000fda0000724270 */
[----:B------:R-:W-:Y:S01]  /*6270*/  @P1 STG.E.U16 desc[UR38][R10.64+0x62], R81 ;  /* 0x000062510a001986 */ /* 0x000fe2000c101526 */
[----:B------:R-:W-:-:S13]  /*6280*/  ISETP.GT.AND P1, PT, R3, 0x8, P3 ;  /* 0x000000080300780c */ /* 0x000fda0001f24270 */
[----:B------:R-:W-:Y:S01]  /*6290*/  @P1 STG.E.U16 desc[UR38][R8.64+0x60], R82 ;  /* 0x0000605208001986 */ /* 0x000fe2000c101526 */
[----:B------:R-:W-:-:S13]  /*62a0*/  ISETP.GT.AND P1, PT, R3, 0x8, P0 ;  /* 0x000000080300780c */ /* 0x000fda0000724270 */
[----:B------:R-:W-:Y:S01]  /*62b0*/  @P1 STG.E.U16 desc[UR38][R8.64+0x62], R83 ;  /* 0x0000625308001986 */ /* 0x000fe2000c101526 */
[----:B------:R-:W-:-:S05]  /*62c0*/  IADD3 R14, P1, R19, R8, RZ ;  /* 0x00000008130e7210 */ /* 0x000fca0007f3e0ff */
[----:B------:R-:W-:Y:S01]  /*62d0*/  IMAD.X R15, R13, 0x1, R9, P1 ;  /* 0x000000010d0f7824 */ /* 0x000fe200008e0609 */
[----:B------:R-:W-:-:S13]  /*62e0*/  ISETP.GT.AND P1, PT, R3, RZ, P2 ;  /* 0x000000ff0300720c */ /* 0x000fda0001724270 */
[----:B------:R-:W-:Y:S01]  /*62f0*/  @P1 STG.E.U16 desc[UR38][R10.64+0x70], R84 ;  /* 0x000070540a001986 */ /* 0x000fe2000c101526 */
[----:B------:R-:W-:-:S05]  /*6300*/  IADD3 R20, P1, R19, R8, RZ ;  /* 0x0000000813147210 */ /* 0x000fca0007f3e0ff */
[----:B------:R-:W-:Y:S01]  /*6310*/  IMAD.X R21, R13, 0x1, R9, P1 ;  /* 0x000000010d157824 */ /* 0x000fe200008e0609 */
[----:B------:R-:W-:-:S05]  /*6320*/  IADD3 R12, P1, R19, R10, RZ ;  /* 0x0000000a130c7210 */ /* 0x000fca0007f3e0ff */
[----:B------:R-:W-:Y:S01]  /*6330*/  IMAD.X R13, R13, 0x1, R11, P1 ;  /* 0x000000010d0d7824 */ /* 0x000fe200008e060b */
[----:B------:R-:W-:-:S04]  /*6340*/  ISETP.GT.AND P1, PT, R4, 0x39, PT ;  /* 0x000000390400780c */ /* 0x000fc80003f24270 */
[----:B------:R-:W-:-:S13]  /*6350*/  ISETP.GT.AND P5, PT, R3, RZ, P1 ;  /* 0x000000ff0300720c */ /* 0x000fda0000fa4270 */
[----:B------:R-:W-:Y:S01]  /*6360*/  @P5 STG.E.U16 desc[UR38][R10.64+0x72], R85 ;  /* 0x000072550a005986 */ /* 0x000fe2000c101526 */
[----:B------:R-:W-:-:S13]  /*6370*/  ISETP.GT.AND P5, PT, R3, 0x8, P2 ;  /* 0x000000080300780c */ /* 0x000fda00017a4270 */
[----:B------:R-:W-:Y:S01]  /*6380*/  @P5 STG.E.U16 desc[UR38][R8.64+0x70], R86 ;  /* 0x0000705608005986 */ /* 0x000fe2000c101526 */
[----:B------:R-:W-:-:S13]  /*6390*/  ISETP.GT.AND P5, PT, R3, 0x8, P1 ;  /* 0x000000080300780c */ /* 0x000fda0000fa4270 */
[----:B------:R0:W-:Y:S01]  /*63a0*/  @P5 STG.E.U16 desc[UR38][R8.64+0x72], R87 ;  /* 0x0000725708005986 */ /* 0x0001e2000c101526 */
[C---:B------:R-:W-:Y:S02]  /*63b0*/  ISETP.GT.AND P5, PT, R3.reuse, 0x80, P6 ;  /* 0x000000800300780c */ /* 0x040fe400037a4270 */
[----:B------:R-:W-:-:S11]  /*63c0*/  ISETP.GT.AND P6, PT, R3, 0x88, P6 ;  /* 0x000000880300780c */ /* 0x000fd600037c4270 */
[----:B------:R-:W-:Y:S01]  /*63d0*/  @P5 STG.E.U16 desc[UR38][R12.64], R24 ;  /* 0x000000180c005986 */ /* 0x000fe2000c101526 */
[----:B------:R-:W-:-:S04]  /*63e0*/  ISETP.GT.AND P5, PT, R4, 0x1, PT ;  /* 0x000000010400780c */ /* 0x000fc80003fa4270 */
[----:B------:R-:W-:-:S13]  /*63f0*/  ISETP.GT.AND P5, PT, R3, 0x80, P5 ;  /* 0x000000800300780c */ /* 0x000fda0002fa4270 */
[----:B0-----:R-:W-:Y:S02]  /*6400*/  @P5 IMAD.MOV.U32 R8, RZ, RZ, R12 ;  /* 0x000000ffff085224 */ /* 0x001fe400078e000c */
[----:B------:R-:W-:-:S05]  /*6410*/  @P5 IMAD.MOV.U32 R9, RZ, RZ, R13 ;  /* 0x000000ffff095224 */ /* 0x000fca00078e000d */
[----:B------:R0:W-:Y:S01]  /*6420*/  @P5 STG.E.U16 desc[UR38][R8.64+0x2], R25 ;  /* 0x0000021908005986 */ /* 0x0001e2000c101526 */
[----:B------:R-:W-:-:S03]  /*6430*/  ISETP.NE.AND P5, PT, R5, RZ, PT ;  /* 0x000000ff0500720c */ /* 0x000fc60003fa5270 */
[----:B------:R-:W-:Y:S01]  /*6440*/  @P6 STG.E.U16 desc[UR38][R14.64], R26 ;  /* 0x0000001a0e006986 */ /* 0x000fe2000c101526 */
[----:B------:R-:W-:-:S04]  /*6450*/  ISETP.GT.AND P6, PT, R4, 0x1, PT ;  /* 0x000000010400780c */ /* 0x000fc80003fc4270 */
[----:B------:R-:W-:-:S13]  /*6460*/  ISETP.GT.AND P6, PT, R3, 0x88, P6 ;  /* 0x000000880300780c */ /* 0x000fda00037c4270 */
[----:B------:R-:W-:Y:S01]  /*6470*/  @P6 STG.E.U16 desc[UR38][R20.64+0x2], R27 ;  /* 0x0000021b14006986 */ /* 0x000fe2000c101526 */
[----:B------:R-:W-:-:S04]  /*6480*/  ISETP.GT.AND P6, PT, R4, 0x8, PT ;  /* 0x000000080400780c */ /* 0x000fc80003fc4270 */
[----:B------:R-:W-:-:S13]  /*6490*/  ISETP.GT.AND P6, PT, R3, 0x80, P6 ;  /* 0x000000800300780c */ /* 0x000fda00037c4270 */
[----:B0-----:R-:W-:Y:S02]  /*64a0*/  @P6 IMAD.MOV.U32 R8, RZ, RZ, R12 ;  /* 0x000000ffff086224 */ /* 0x001fe400078e000c */
[----:B------:R-:W-:-:S05]  /*64b0*/  @P6 IMAD.MOV.U32 R9, RZ, RZ, R13 ;  /* 0x000000ffff096224 */ /* 0x000fca00078e000d */
[----:B------:R0:W-:Y:S01]  /*64c0*/  @P6 STG.E.U16 desc[UR38][R8.64+0x10], R28 ;  /* 0x0000101c08006986 */ /* 0x0001e2000c101526 */
[----:B------:R-:W-:-:S04]  /*64d0*/  ISETP.GT.AND P6, PT, R4, 0x9, PT ;  /* 0x000000090400780c */ /* 0x000fc80003fc4270 */
[----:B------:R-:W-:-:S13]  /*64e0*/  ISETP.GT.AND P6, PT, R3, 0x80, P6 ;  /* 0x000000800300780c */ /* 0x000fda00037c4270 */
[----:B0-----:R-:W-:Y:S02]  /*64f0*/  @P6 IMAD.MOV.U32 R8, RZ, RZ, R12 ;  /* 0x000000ffff086224 */ /* 0x001fe400078e000c */
[----:B------:R-:W-:-:S05]  /*6500*/  @P6 IMAD.MOV.U32 R9, RZ, RZ, R13 ;  /* 0x000000ffff096224 */ /* 0x000fca00078e000d */
[----:B------:R0:W-:Y:S01]  /*6510*/  @P6 STG.E.U16 desc[UR38][R8.64+0x12], R29 ;  /* 0x0000121d08006986 */ /* 0x0001e2000c101526 */
[----:B------:R-:W-:-:S04]  /*6520*/  ISETP.GT.AND P6, PT, R4, 0x8, PT ;  /* 0x000000080400780c */ /* 0x000fc80003fc4270 */
[----:B------:R-:W-:-:S13]  /*6530*/  ISETP.GT.AND P6, PT, R3, 0x88, P6 ;  /* 0x000000880300780c */ /* 0x000fda00037c4270 */
        /* <DEDUP_REMOVED lines=45> */
[----:B------:R-:W-:Y:S01]  /*6810*/  @P6 STG.E.U16 desc[UR38][R8.64+0x42], R41 ;  /* 0x0000422908006986 */ /* 0x000fe2000c101526 */
[----:B------:R-:W-:-:S04]  /*6820*/  ISETP.GT.AND P6, PT, R4, 0x20, PT ;  /* 0x000000200400780c */ /* 0x000fc80003fc4270 */
[----:B------:R-:W-:-:S13]  /*6830*/  ISETP.GT.AND P6, PT, R3, 0x88, P6 ;  /* 0x000000880300780c */ /* 0x000fda00037c4270 */
[----:B------:R-:W-:Y:S01]  /*6840*/  @P6 STG.E.U16 desc[UR38][R6.64+0x40], R42 ;  /* 0x0000402a06006986 */ /* 0x000fe2000c101526 */
[----:B------:R-:W-:-:S04]  /*6850*/  ISETP.GT.AND P6, PT, R4, 0x21, PT ;  /* 0x000000210400780c */ /* 0x000fc80003fc4270 */
[----:B------:R-:W-:-:S13]  /*6860*/  ISETP.GT.AND P6, PT, R3, 0x88, P6 ;  /* 0x000000880300780c */ /* 0x000fda00037c4270 */
[----:B------:R-:W-:Y:S02]  /*6870*/  @P6 IMAD.MOV.U32 R4, RZ, RZ, R6 ;  /* 0x000000ffff046224 */ /* 0x000fe400078e0006 */
[----:B------:R-:W-:-:S05]  /*6880*/  @P6 IMAD.MOV.U32 R5, RZ, RZ, R7 ;  /* 0x000000ffff056224 */ /* 0x000fca00078e0007 */
[----:B------:R0:W-:Y:S01]  /*6890*/  @P6 STG.E.U16 desc[UR38][R4.64+0x42], R43 ;  /* 0x0000422b04006986 */ /* 0x0001e2000c101526 */
[C---:B------:R-:W-:Y:S02]  /*68a0*/  ISETP.GT.AND P6, PT, R3.reuse, 0x80, P5 ;  /* 0x000000800300780c */ /* 0x040fe40002fc4270 */
[----:B------:R-:W-:-:S11]  /*68b0*/  ISETP.GT.AND P5, PT, R3, 0x88, P5 ;  /* 0x000000880300780c */ /* 0x000fd60002fa4270 */
[----:B0-----:R-:W-:Y:S02]  /*68c0*/  @P6 IMAD.MOV.U32 R4, RZ, RZ, R12 ;  /* 0x000000ffff046224 */ /* 0x001fe400078e000c */
[----:B------:R-:W-:-:S05]  /*68d0*/  @P6 IMAD.MOV.U32 R5, RZ, RZ, R13 ;  /* 0x000000ffff056224 */ /* 0x000fca00078e000d */
[----:B------:R0:W-:Y:S01]  /*68e0*/  @P6 STG.E.U16 desc[UR38][R4.64+0x50], R44 ;  /* 0x0000502c04006986 */ /* 0x0001e2000c101526 */
[C---:B------:R-:W-:Y:S02]  /*68f0*/  ISETP.GT.AND P6, PT, R3.reuse, 0x80, P4 ;  /* 0x000000800300780c */ /* 0x040fe400027c4270 */
[----:B------:R-:W-:-:S11]  /*6900*/  ISETP.GT.AND P4, PT, R3, 0x88, P4 ;  /* 0x000000880300780c */ /* 0x000fd60002784270 */
[----:B0-----:R-:W-:Y:S02]  /*6910*/  @P6 IMAD.MOV.U32 R4, RZ, RZ, R12 ;  /* 0x000000ffff046224 */ /* 0x001fe400078e000c */
[----:B------:R-:W-:-:S05]  /*6920*/  @P6 IMAD.MOV.U32 R5, RZ, RZ, R13 ;  /* 0x000000ffff056224 */ /* 0x000fca00078e000d */
[----:B------:R0:W-:Y:S02]  /*6930*/  @P6 STG.E.U16 desc[UR38][R4.64+0x52], R45 ;  /* 0x0000522d04006986 */ /* 0x0001e4000c101526 */
[----:B0-----:R-:W-:Y:S02]  /*6940*/  @P5 IMAD.MOV.U32 R4, RZ, RZ, R6 ;  /* 0x000000ffff045224 */ /* 0x001fe400078e0006 */
[----:B------:R-:W-:-:S05]  /*6950*/  @P5 IMAD.MOV.U32 R5, RZ, RZ, R7 ;  /* 0x000000ffff055224 */ /* 0x000fca00078e0007 */
[----:B------:R0:W-:Y:S01]  /*6960*/  @P5 STG.E.U16 desc[UR38][R4.64+0x50], R46 ;  /* 0x0000502e04005986 */ /* 0x0001e2000c101526 */
[C---:B------:R-:W-:Y:S02]  /*6970*/  ISETP.GT.AND P5, PT, R3.reuse, 0x80, P3 ;  /* 0x000000800300780c */ /* 0x040fe40001fa4270 */
[----:B------:R-:W-:Y:S01]  /*6980*/  ISETP.GT.AND P3, PT, R3, 0x88, P3 ;  /* 0x000000880300780c */ /* 0x000fe20001f64270 */
        /* <DEDUP_REMOVED lines=17> */
[----:B------:R0:W-:Y:S02]  /*6aa0*/  @P3 STG.E.U16 desc[UR38][R4.64+0x60], R50 ;  /* 0x0000603204003986 */ /* 0x0001e4000c101526 */
[----:B0-----:R-:W-:Y:S02]  /*6ab0*/  @P0 IMAD.MOV.U32 R4, RZ, RZ, R6 ;  /* 0x000000ffff040224 */ /* 0x001fe400078e0006 */
[----:B------:R-:W-:-:S05]  /*6ac0*/  @P0 IMAD.MOV.U32 R5, RZ, RZ, R7 ;  /* 0x000000ffff050224 */ /* 0x000fca00078e0007 */
[----:B------:R0:W-:Y:S02]  /*6ad0*/  @P0 STG.E.U16 desc[UR38][R4.64+0x62], R51 ;  /* 0x0000623304000986 */ /* 0x0001e4000c101526 */
[----:B0-----:R-:W-:Y:S02]  /*6ae0*/  @P5 IMAD.MOV.U32 R4, RZ, RZ, R12 ;  /* 0x000000ffff045224 */ /* 0x001fe400078e000c */
[----:B------:R-:W-:-:S05]  /*6af0*/  @P5 IMAD.MOV.U32 R5, RZ, RZ, R13 ;  /* 0x000000ffff055224 */ /* 0x000fca00078e000d */
[----:B------:R0:W-:Y:S04]  /*6b00*/  @P5 STG.E.U16 desc[UR38][R4.64+0x70], R52 ;  /* 0x0000703404005986 */ /* 0x0001e8000c101526 */
[----:B------:R1:W-:Y:S01]  /*6b10*/  @P4 STG.E.U16 desc[UR38][R12.64+0x72], R53 ;  /* 0x000072350c004986 */ /* 0x0003e2000c101526 */
[----:B0-----:R-:W-:Y:S02]  /*6b20*/  @P2 IMAD.MOV.U32 R4, RZ, RZ, R6 ;  /* 0x000000ffff042224 */ /* 0x001fe400078e0006 */
[----:B------:R-:W-:-:S05]  /*6b30*/  @P2 IMAD.MOV.U32 R5, RZ, RZ, R7 ;  /* 0x000000ffff052224 */ /* 0x000fca00078e0007 */
[----:B------:R1:W-:Y:S04]  /*6b40*/  @P2 STG.E.U16 desc[UR38][R4.64+0x70], R54 ;  /* 0x0000703604002986 */ /* 0x0003e8000c101526 */
[----:B------:R1:W-:Y:S02]  /*6b50*/  @P1 STG.E.U16 desc[UR38][R6.64+0x72], R55 ;  /* 0x0000723706001986 */ /* 0x0003e4000c101526 */
.L_x_153:
[----:B------:R-:W-:Y:S05]  /*6b60*/  BSYNC B0 ;  /* 0x0000000000007941 */ /* 0x000fea0003800000 */
.L_x_29:
[----:B------:R-:W-:Y:S01]  /*6b70*/  IADD3 R16, P0, R16, UR36, RZ ;  /* 0x0000002410107c10 */ /* 0x000fe2000ff1e0ff */
[----:B------:R-:W-:Y:S01]  /*6b80*/  ULDC.64 UR4, c[0x0][0x650] ;  /* 0x0001940000047ab9 */ /* 0x000fe20000000a00 */
[----:B------:R-:W-:Y:S01]  /*6b90*/  PRMT R3, RZ, 0x7610, R3 ;  /* 0x00007610ff037816 */ /* 0x000fe20000000003 */
[----:B------:R-:W-:Y:S01]  /*6ba0*/  IMAD.MOV.U32 R100, RZ, RZ, -0x1 ;  /* 0xffffffffff647424 */ /* 0x000fe200078e00ff */
[----:B------:R-:W-:Y:S01]  /*6bb0*/  IADD3.X R17, R17, UR42, RZ, P0, !PT ;  /* 0x0000002a11117c10 */ /* 0x000fe200087fe4ff */
[----:B------:R-:W-:Y:S01]  /*6bc0*/  IMAD.MOV.U32 R19, RZ, RZ, -0x1 ;  /* 0xffffffffff137424 */ /* 0x000fe200078e00ff */
[----:B------:R-:W-:-:S04]  /*6bd0*/  ISETP.GE.U32.AND P0, PT, R16, UR4, PT ;  /* 0x0000000410007c0c */ /* 0x000fc8000bf06070 */
[----:B------:R-:W-:-:S13]  /*6be0*/  ISETP.GE.U32.AND.EX P0, PT, R17, UR5, PT, P0 ;  /* 0x0000000511007c0c */ /* 0x000fda000bf06100 */
[----:B------:R-:W-:Y:S05]  /*6bf0*/  @P0 BRA `(.L_x_154) ;  /* 0x0000000400500947 */ /* 0x000fea0003800000 */
[----:B0-----:R-:W0:Y:S01]  /*6c00*/  LDC.64 R10, c[0x0][0x628] ;  /* 0x00018a00ff0a7b82 */ /* 0x001e220000000a00 */
[----:B-1----:R-:W1:Y:S01]  /*6c10*/  S2R R12, SR_CTAID.X ;  /* 0x00000000000c7919 */ /* 0x002e620000002500 */
[----:B----4-:R-:W-:Y:S02]  /*6c20*/  IMAD.MOV.U32 R8, RZ, RZ, R16 ;  /* 0x000000ffff087224 */ /* 0x010fe400078e0010 */
[----:B------:R-:W-:Y:S01]  /*6c30*/  IMAD.MOV.U32 R9, RZ, RZ, R17 ;  /* 0x000000ffff097224 */ /* 0x000fe200078e0011 */
[----:B------:R-:W4:Y:S03]  /*6c40*/  S2R R20, SR_CTAID.Y ;  /* 0x0000000000147919 */ /* 0x000f260000002600 */
[----:B------:R-:W1:Y:S08]  /*6c50*/  LDC R0, c[0x0][0x630] ;  /* 0x00018c00ff007b82 */ /* 0x000e700000000800 */
[----:B------:R-:W1:Y:S01]  /*6c60*/  LDC.64 R14, c[0x0][0x620] ;  /* 0x00018800ff0e7b82 */ /* 0x000e620000000a00 */
[----:B0-----:R-:W-:-:S04]  /*6c70*/  ISETP.NE.U32.AND P0, PT, R10, RZ, PT ;  /* 0x000000ff0a00720c */ /* 0x001fc80003f05070 */
[----:B------:R-:W-:-:S13]  /*6c80*/  ISETP.NE.AND.EX P0, PT, R11, RZ, PT, P0 ;  /* 0x000000ff0b00720c */ /* 0x000fda0003f05300 */
[----:B-1--4-:R-:W-:Y:S05]  /*6c90*/  @!P0 BRA `(.L_x_155) ;  /* 0x0000000000288947 */ /* 0x012fea0003800000 */
        /* <DEDUP_REMOVED lines=10> */
.L_x_155:
[-CC-:B------:R-:W-:Y:S01]  /*6d40*/  SHF.R.U64 R19, R8, R0.reuse, R9.reuse ;  /* 0x0000000008137219 */ /* 0x180fe20000001209 */
[----:B------:R-:W0:Y:S01]  /*6d50*/  LDC.64 R26, c[0x0][0x640] ;  /* 0x00019000ff1a7b82 */ /* 0x000e220000000a00 */
[----:B------:R-:W-:Y:S01]  /*6d60*/  SHF.R.U32.HI R0, RZ, R0, R9 ;  /* 0x00000000ff007219 */ /* 0x000fe20000011609 */
[----:B------:R-:W-:Y:S01]  /*6d70*/  ULDC UR4, c[0x0][0x150] ;  /* 0x0000540000047ab9 */ /* 0x000fe20000000800 */
[----:B------:R-:W-:Y:S02]  /*6d80*/  IADD3 R3, P0, RZ, -R19, RZ ;  /* 0x80000013ff037210 */ /* 0x000fe40007f1e0ff */
[----:B------:R-:W-:-:S03]  /*6d90*/  I2FP.F32.U32 R7, R12 ;  /* 0x0000000c00077245 */ /* 0x000fc60000201000 */
[----:B------:R-:W1:Y:S01]  /*6da0*/  LDC R6, c[0x0][0x618] ;  /* 0x00018600ff067b82 */ /* 0x000e620000000800 */
[----:B------:R-:W-:Y:S02]  /*6db0*/  IMAD.X R5, RZ, RZ, ~R0, P0 ;  /* 0x000000ffff057224 */ /* 0x000fe400000e0e00 */
[----:B------:R-:W-:Y:S01]  /*6dc0*/  FMUL R7, R7, UR4 ;  /* 0x0000000407077c20 */ /* 0x000fe20008400000 */
[----:B------:R-:W-:Y:S01]  /*6dd0*/  ULDC UR4, c[0x0][0x154] ;  /* 0x0000550000047ab9 */ /* 0x000fe20000000800 */
[-C--:B------:R-:W-:Y:S02]  /*6de0*/  IMAD R0, R5, R14.reuse, RZ ;  /* 0x0000000e05007224 */ /* 0x080fe400078e02ff */
[C---:B------:R-:W-:Y:S01]  /*6df0*/  IMAD.WIDE.U32 R4, R3.reuse, R14, R16 ;  /* 0x0000000e03047225 */ /* 0x040fe200078e0010 */
[----:B------:R-:W4:Y:S01]  /*6e00*/  LDC R8, c[0x0][0x608] ;  /* 0x00018200ff087b82 */ /* 0x000f220000000800 */
[----:B------:R-:W2:Y:S02]  /*6e10*/  F2I.U32.TRUNC.NTZ R7, R7 ;  /* 0x0000000700077305 */ /* 0x000ea4000020f000 */
[----:B------:R-:W-:Y:S01]  /*6e20*/  IMAD R3, R3, R15, R0 ;  /* 0x0000000f03037224 */ /* 0x000fe200078e0200 */
[----:B------:R-:W-:-:S03]  /*6e30*/  I2FP.F32.U32 R0, R20 ;  /* 0x0000001400007245 */ /* 0x000fc60000201000 */
[----:B------:R-:W-:Y:S01]  /*6e40*/  IMAD.IADD R3, R5, 0x1, R3 ;  /* 0x0000000105037824 */ /* 0x000fe200078e0203 */
[----:B------:R-:W3:Y:S01]  /*6e50*/  LDC R11, c[0x0][0x658] ;  /* 0x00019600ff0b7b82 */ /* 0x000ee20000000800 */
[----:B0-----:R-:W-:-:S04]  /*6e60*/  ISETP.NE.U32.AND P0, PT, R26, RZ, PT ;  /* 0x000000ff1a00720c */ /* 0x001fc80003f05070 */
[----:B------:R-:W-:-:S03]  /*6e70*/  ISETP.NE.AND.EX P0, PT, R27, RZ, PT, P0 ;  /* 0x000000ff1b00720c */ /* 0x000fc60003f05300 */
[----:B------:R-:W0:Y:S01]  /*6e80*/  LDC R9, c[0x0][0x144] ;  /* 0x00005100ff097b82 */ /* 0x000e220000000800 */
[-C--:B-1----:R-:W-:Y:S01]  /*6e90*/  SHF.R.U64 R10, R4, R6.reuse, R3 ;  /* 0x00000006040a7219 */ /* 0x082fe20000001203 */
[----:B--2---:R-:W-:Y:S01]  /*6ea0*/  IMAD.MOV R7, RZ, RZ, -R7 ;  /* 0x000000ffff077224 */ /* 0x004fe200078e0a07 */
[----:B------:R-:W-:Y:S01]  /*6eb0*/  SHF.R.U32.HI R3, RZ, R6, R3 ;  /* 0x00000006ff037219 */ /* 0x000fe20000011603 */
[----:B------:R-:W-:-:S04]  /*6ec0*/  FMUL R6, R0, UR4 ;  /* 0x0000000400067c20 */ /* 0x000fc80008400000 */
[----:B------:R-:W1:Y:S01]  /*6ed0*/  LDC R21, c[0x0][0x148] ;  /* 0x00005200ff157b82 */ /* 0x000e620000000800 */
[----:B------:R2:W0:Y:S01]  /*6ee0*/  F2I.U32.TRUNC.NTZ R14, R6 ;  /* 0x00000006000e7305 */ /* 0x000422000020f000 */
[-CC-:B----4-:R-:W-:Y:S02]  /*6ef0*/  SHF.R.U64 R13, R10, R8.reuse, R3.reuse ;  /* 0x000000080a0d7219 */ /* 0x190fe40000001203 */
[----:B------:R-:W-:-:S04]  /*6f00*/  SHF.R.U32.HI R0, RZ, R8, R3 ;  /* 0x00000008ff007219 */ /* 0x000fc80000011603 */
[----:B------:R-:W4:Y:S01]  /*6f10*/  LDC R24, c[0x0][0x600] ;  /* 0x00018000ff187b82 */ /* 0x000f220000000800 */
[-CC-:B---3--:R-:W-:Y:S02]  /*6f20*/  SHF.R.U64 R15, R13, R11.reuse, R0.reuse ;  /* 0x0000000b0d0f7219 */ /* 0x188fe40000001200 */
[----:B------:R-:W-:-:S03]  /*6f30*/  SHF.R.U32.HI R5, RZ, R11, R0 ;  /* 0x0000000bff057219 */ /* 0x000fc60000011600 */
[----:B------:R-:W-:Y:S02]  /*6f40*/  IMAD.MOV.U32 R4, RZ, RZ, R15 ;  /* 0x000000ffff047224 */ /* 0x000fe400078e000f */
[----:B------:R-:W3:Y:S01]  /*6f50*/  LDC R28, c[0x0][0x648] ;  /* 0x00019200ff1c7b82 */ /* 0x000ee20000000800 */
[----:B0-----:R-:W-:-:S07]  /*6f60*/  IMAD R25, R9, R7, R12 ;  /* 0x0000000709197224 */ /* 0x001fce00078e020c */
[----:B------:R-:W0:Y:S08]  /*6f70*/  LDC R29, c[0x0][0x638] ;  /* 0x00018e00ff1d7b82 */ /* 0x000e300000000800 */
[----:B------:R-:W0:Y:S01]  /*6f80*/  LDC R30, c[0x0][0x610] ;  /* 0x00018400ff1e7b82 */ /* 0x000e220000000800 */
[----:B-12-4-:R-:W-:Y:S05]  /*6f90*/  @!P0 BRA `(.L_x_156) ;  /* 0x0000000000288947 */ /* 0x016fea0003800000 */
        /* <DEDUP_REMOVED lines=10> */
.L_x_156:
[----:B------:R-:W-:Y:S01]  /*7040*/  ISETP.NE.AND P0, PT, R2, 0x1, PT ;  /* 0x000000010200780c */ /* 0x000fe20003f05270 */
[----:B------:R-:W-:Y:S01]  /*7050*/  IMAD.MOV R14, RZ, RZ, -R14 ;  /* 0x000000ffff0e7224 */ /* 0x000fe200078e0a0e */
[----:B---3--:R-:W-:Y:S01]  /*7060*/  SHF.R.U64 R3, R4, R28, R5 ;  /* 0x0000001c04037219 */ /* 0x008fe20000001205 */
[----:B------:R-:W-:Y:S01]  /*7070*/  VIADD R5, R24, 0xffffffff ;  /* 0xffffffff18057836 */ /* 0x000fe20000000000 */
[----:B------:R-:W-:-:S03]  /*7080*/  LOP3.LUT R0, R13, R98, RZ, 0xc0, !PT ;  /* 0x000000620d007212 */ /* 0x000fc600078ec0ff */
[----:B------:R-:W-:Y:S01]  /*7090*/  IMAD.MOV R4, RZ, RZ, -R3 ;  /* 0x000000ffff047224 */ /* 0x000fe200078e0a03 */
[----:B------:R-:W-:Y:S01]  /*70a0*/  LOP3.LUT R10, R10, R5, RZ, 0xc0, !PT ;  /* 0x000000050a0a7212 */ /* 0x000fe200078ec0ff */
[----:B------:R-:W-:Y:S02]  /*70b0*/  IMAD R0, R91, R3, R0 ;  /* 0x000000035b007224 */ /* 0x000fe400078e0200 */
[----:B0-----:R-:W-:Y:S02]  /*70c0*/  IMAD R3, R4, R29, R15 ;  /* 0x0000001d04037224 */ /* 0x001fe400078e020f */
[----:B------:R-:W-:Y:S02]  /*70d0*/  @P0 IMAD R25, R21, R14, R20 ;  /* 0x0000000e15190224 */ /* 0x000fe400078e0214 */
[----:B------:R-:W-:Y:S02]  /*70e0*/  IMAD R5, R3, R24, R10 ;  /* 0x0000001803057224 */ /* 0x000fe400078e020a */
[----:B------:R-:W-:-:S02]  /*70f0*/  IMAD R0, R0, R30, R25 ;  /* 0x0000001e00007224 */ /* 0x000fc400078e0219 */
[----:B------:R-:W-:-:S03]  /*7100*/  IMAD.MOV.U32 R4, RZ, RZ, 0x1 ;  /* 0x00000001ff047424 */ /* 0x000fc600078e00ff */
[----:B------:R-:W-:Y:S02]  /*7110*/  SEL R100, R5, R0, !P0 ;  /* 0x0000000005647207 */ /* 0x000fe40004000000 */
[----:B------:R-:W-:Y:S02]  /*7120*/  PRMT R3, R4, 0x7610, R3 ;  /* 0x0000761004037816 */ /* 0x000fe40000000003 */
[----:B------:R-:W-:-:S07]  /*7130*/  SEL R0, R0, R5, !P0 ;  /* 0x0000000500007207 */ /* 0x000fce0004000000 */
.L_x_154:
[----:B------:R-:W-:Y:S01]  /*7140*/  LOP3.LUT P0, RZ, R3, 0xff, RZ, 0xc0, !PT ;  /* 0x000000ff03ff7812 */ /* 0x000fe2000780c0ff */
[----:B------:R-:W-:-:S12]  /*7150*/  IMAD.MOV.U32 R107, RZ, RZ, R0 ;  /* 0x000000ffff6b7224 */ /* 0x000fd800078e0000 */
[----:B------:R-:W-:Y:S05]  /*7160*/  @P0 BRA `(.L_x_157) ;  /* 0xffffffa000600947 */ /* 0x000fea000383ffff */
[----:B------:R-:W-:Y:S05]  /*7170*/  EXIT ;  /* 0x000000000000794d */ /* 0x000fea0003800000 */
.L_x_4:
        /* <DEDUP_REMOVED lines=26> */
.L_x_159:
[--C-:B------:R-:W-:Y:S01]  /*7320*/  SHF.R.U64 R14, R12, R20, R13.reuse ;  /* 0x000000140c0e7219 */ /* 0x100fe2000000120d */
[----:B------:R-:W0:Y:S01]  /*7330*/  LDC R24, c[0x0][0x618] ;  /* 0x00018600ff187b82 */ /* 0x000e220000000800 */
[----:B------:R-:W-:Y:S01]  /*7340*/  I2FP.F32.U32 R8, R6 ;  /* 0x0000000600087245 */ /* 0x000fe20000201000 */
[----:B------:R-:W-:Y:S01]  /*7350*/  ULDC UR4, c[0x0][0x150] ;  /* 0x0000540000047ab9 */ /* 0x000fe20000000800 */
[----:B------:R-:W-:Y:S02]  /*7360*/  SHF.R.U32.HI R7, RZ, R20, R13 ;  /* 0x00000014ff077219 */ /* 0x000fe4000001160d */
[----:B------:R-:W-:Y:S01]  /*7370*/  IADD3 R11, P0, RZ, -R14, RZ ;  /* 0x8000000eff0b7210 */ /* 0x000fe20007f1e0ff */
[----:B------:R-:W-:Y:S01]  /*7380*/  FMUL R13, R8, UR4 ;  /* 0x00000004080d7c20 */ /* 0x000fe20008400000 */
[----:B------:R-:W-:Y:S01]  /*7390*/  ULDC UR4, c[0x0][0x154] ;  /* 0x0000550000047ab9 */ /* 0x000fe20000000800 */
[----:B------:R-:W1:Y:S02]  /*73a0*/  LDC.64 R26, c[0x0][0x640] ;  /* 0x00019000ff1a7b82 */ /* 0x000e640000000a00 */
[----:B------:R-:W-:-:S02]  /*73b0*/  IMAD.X R7, RZ, RZ, ~R7, P0 ;  /* 0x000000ffff077224 */ /* 0x000fc400000e0e07 */
[----:B------:R-:W2:Y:S01]  /*73c0*/  F2I.U32.TRUNC.NTZ R13, R13 ;  /* 0x0000000d000d7305 */ /* 0x000ea2000020f000 */
[----:B------:R-:W-:-:S03]  /*73d0*/  IMAD.WIDE.U32 R8, R11, R22, R16 ;  /* 0x000000160b087225 */ /* 0x000fc600078e0010 */
[----:B------:R-:W3:Y:S01]  /*73e0*/  LDC R15, c[0x0][0x144] ;  /* 0x00005100ff0f7b82 */ /* 0x000ee20000000800 */
[----:B------:R-:W-:-:S04]  /*73f0*/  IMAD R10, R7, R22, RZ ;  /* 0x00000016070a7224 */ /* 0x000fc800078e02ff */
[----:B------:R-:W-:Y:S02]  /*7400*/  IMAD R7, R11, R23, R10 ;  /* 0x000000170b077224 */ /* 0x000fe400078e020a */
[----:B------:R-:W-:Y:S01]  /*7410*/  IMAD.MOV.U32 R10, RZ, RZ, -0x1 ;  /* 0xffffffffff0a7424 */ /* 0x000fe200078e00ff */
[----:B------:R-:W4:Y:S01]  /*7420*/  LDC R20, c[0x0][0x608] ;  /* 0x00018200ff147b82 */ /* 0x000f220000000800 */
[----:B------:R-:W-:Y:S01]  /*7430*/  IMAD.IADD R7, R9, 0x1, R7 ;  /* 0x0000000109077824 */ /* 0x000fe200078e0207 */
[----:B------:R-:W-:-:S04]  /*7440*/  I2FP.F32.U32 R9, R5 ;  /* 0x0000000500097245 */ /* 0x000fc80000201000 */
[-C--:B0-----:R-:W-:Y:S01]  /*7450*/  SHF.R.U64 R12, R8, R24.reuse, R7 ;  /* 0x00000018080c7219 */ /* 0x081fe20000001207 */
[----:B--2---:R-:W-:Y:S01]  /*7460*/  IMAD.MOV R8, RZ, RZ, -R13 ;  /* 0x000000ffff087224 */ /* 0x004fe200078e0a0d */
[----:B------:R-:W0:Y:S01]  /*7470*/  LDC R11, c[0x0][0x658] ;  /* 0x00019600ff0b7b82 */ /* 0x000e220000000800 */
[----:B-1----:R-:W-:Y:S01]  /*7480*/  ISETP.NE.U32.AND P0, PT, R26, RZ, PT ;  /* 0x000000ff1a00720c */ /* 0x002fe20003f05070 */
[----:B------:R-:W-:Y:S01]  /*7490*/  FMUL R9, R9, UR4 ;  /* 0x0000000409097c20 */ /* 0x000fe20008400000 */
[----:B------:R-:W-:Y:S02]  /*74a0*/  SHF.R.U32.HI R7, RZ, R24, R7 ;  /* 0x00000018ff077219 */ /* 0x000fe40000011607 */
[----:B------:R-:W-:-:S03]  /*74b0*/  ISETP.NE.AND.EX P0, PT, R27, RZ, PT, P0 ;  /* 0x000000ff1b00720c */ /* 0x000fc60003f05300 */
[----:B------:R-:W1:Y:S01]  /*74c0*/  LDC R22, c[0x0][0x148] ;  /* 0x00005200ff167b82 */ /* 0x000e620000000800 */
[----:B---3--:R-:W-:Y:S02]  /*74d0*/  IMAD R23, R15, R8, R6 ;  /* 0x000000080f177224 */ /* 0x008fe400078e0206 */
[----:B------:R-:W-:-:S05]  /*74e0*/  IMAD.MOV.U32 R8, RZ, RZ, 0x1 ;  /* 0x00000001ff087424 */ /* 0x000fca00078e00ff */
[----:B------:R-:W2:Y:S01]  /*74f0*/  LDC R21, c[0x0][0x600] ;  /* 0x00018000ff157b82 */ /* 0x000ea20000000800 */
[-CC-:B----4-:R-:W-:Y:S02]  /*7500*/  SHF.R.U64 R15, R12, R20.reuse, R7.reuse ;  /* 0x000000140c0f7219 */ /* 0x190fe40000001207 */
[----:B------:R-:W-:Y:S02]  /*7510*/  SHF.R.U32.HI R6, RZ, R20, R7 ;  /* 0x00000014ff067219 */ /* 0x000fe40000011607 */
[----:B------:R3:W4:Y:S03]  /*7520*/  F2I.U32.TRUNC.NTZ R20, R9 ;  /* 0x0000000900147305 */ /* 0x000726000020f000 */
[----:B------:R-:W1:Y:S01]  /*7530*/  LDC R25, c[0x0][0x648] ;  /* 0x00019200ff197b82 */ /* 0x000e620000000800 */
[-C--:B0-----:R-:W-:Y:S02]  /*7540*/  SHF.R.U64 R19, R15, R11.reuse, R6 ;  /* 0x0000000b0f137219 */ /* 0x081fe40000001206 */
[----:B------:R-:W-:-:S02]  /*7550*/  SHF.L.U32 R10, R10, R11, RZ ;  /* 0x0000000b0a0a7219 */ /* 0x000fc400000006ff */
[-C--:B------:R-:W-:Y:S01]  /*7560*/  SHF.R.U32.HI R7, RZ, R11.reuse, R6 ;  /* 0x0000000bff077219 */ /* 0x080fe20000011606 */
[----:B------:R-:W-:Y:S01]  /*7570*/  IMAD.MOV.U32 R6, RZ, RZ, R19 ;  /* 0x000000ffff067224 */ /* 0x000fe200078e0013 */
[----:B------:R-:W-:Y:S01]  /*7580*/  SHF.L.U32 R24, R8, R11, RZ ;  /* 0x0000000b08187219 */ /* 0x000fe200000006ff */
[----:B------:R-:W0:Y:S01]  /*7590*/  LDC R28, c[0x0][0x638] ;  /* 0x00018e00ff1c7b82 */ /* 0x000e220000000800 */
[----:B------:R-:W-:-:S07]  /*75a0*/  LOP3.LUT R30, RZ, R10, RZ, 0x33, !PT ;  /* 0x0000000aff1e7212 */ /* 0x000fce00078e33ff */
[----:B------:R-:W0:Y:S01]  /*75b0*/  LDC R29, c[0x0][0x610] ;  /* 0x00018400ff1d7b82 */ /* 0x000e220000000800 */
[----:B---34-:R-:W-:Y:S05]  /*75c0*/  @!P0 BRA `(.L_x_160) ;  /* 0x0000000000288947 */ /* 0x018fea0003800000 */
[----:B------:R-:W3:Y:S02]  /*75d0*/  LDC R6, c[0x0][0x64c] ;  /* 0x00019300ff067b82 */ /* 0x000ee40000000800 */
[----:B---3--:R-:W-:-:S05]  /*75e0*/  IADD3 R11, P0, R19, R6, RZ ;  /* 0x00000006130b7210 */ /* 0x008fca0007f1e0ff */
        /* <DEDUP_REMOVED lines=8> */
.L_x_160:
[----:B------:R-:W-:Y:S01]  /*7670*/  ISETP.NE.AND P0, PT, R2, 0x1, PT ;  /* 0x000000010200780c */ /* 0x000fe20003f05270 */
[----:B--2---:R-:W-:Y:S01]  /*7680*/  VIADD R9, R21, 0xffffffff ;  /* 0xffffffff15097836 */ /* 0x004fe20000000000 */
[----:B-1----:R-:W-:Y:S01]  /*7690*/  SHF.R.U64 R7, R6, R25, R7 ;  /* 0x0000001906077219 */ /* 0x002fe20000001207 */
[----:B------:R-:W-:Y:S01]  /*76a0*/  IMAD.MOV R20, RZ, RZ, -R20 ;  /* 0x000000ffff147224 */ /* 0x000fe200078e0a14 */
[----:B------:R-:W-:Y:S02]  /*76b0*/  LOP3.LUT R6, R15, R30, RZ, 0xc0, !PT ;  /* 0x0000001e0f067212 */ /* 0x000fe400078ec0ff */
[----:B------:R-:W-:Y:S01]  /*76c0*/  LOP3.LUT R12, R12, R9, RZ, 0xc0, !PT ;  /* 0x000000090c0c7212 */ /* 0x000fe200078ec0ff */
[----:B------:R-:W-:Y:S02]  /*76d0*/  IMAD.MOV R8, RZ, RZ, -R7 ;  /* 0x000000ffff087224 */ /* 0x000fe400078e0a07 */
[----:B------:R-:W-:Y:S02]  /*76e0*/  IMAD R6, R24, R7, R6 ;  /* 0x0000000718067224 */ /* 0x000fe400078e0206 */
[----:B------:R-:W-:-:S02]  /*76f0*/  IMAD.MOV.U32 R9, RZ, RZ, 0x1 ;  /* 0x00000001ff097424 */ /* 0x000fc400078e00ff */
[----:B------:R-:W-:Y:S02]  /*7700*/  @P0 IMAD R23, R22, R20, R5 ;  /* 0x0000001416170224 */ /* 0x000fe400078e0205 */
[----:B0-----:R-:W-:Y:S02]  /*7710*/  IMAD R5, R8, R28, R19 ;  /* 0x0000001c08057224 */ /* 0x001fe400078e0213 */
[----:B------:R-:W-:Y:S02]  /*7720*/  IMAD R19, R6, R29, R23 ;  /* 0x0000001d06137224 */ /* 0x000fe400078e0217 */
[----:B------:R-:W-:Y:S02]  /*7730*/  IMAD R6, R5, R21, R12 ;  /* 0x0000001505067224 */ /* 0x000fe400078e020c */
[----:B------:R-:W-:-:S03]  /*7740*/  IMAD.MOV.U32 R8, RZ, RZ, R14 ;  /* 0x000000ffff087224 */ /* 0x000fc600078e000e */
[----:B------:R-:W-:Y:S02]  /*7750*/  SEL R20, R6, R19, !P0 ;  /* 0x0000001306147207 */ /* 0x000fe40004000000 */
[----:B------:R-:W-:-:S07]  /*7760*/  SEL R19, R19, R6, !P0 ;  /* 0x0000000613137207 */ /* 0x000fce0004000000 */
.L_x_158:
[----:B------:R-:W-:-:S08]  /*7770*/  NOP ;  /* 0x0000000000007918 */ /* 0x000fd00000000000 */
[----:B------:R-:W0:-:S00]  /*7780*/  USETMAXREG.DEALLOC.CTAPOOL 0x28 ;  /* 0x00000028000079c8 */ /* 0x000e0000080e0500 */
[----:B0-----:R-:W-:-:S13]  /*7790*/  ISETP.NE.AND P0, PT, R0, RZ, PT ;  /* 0x000000ff0000720c */ /* 0x001fda0003f05270 */
[----:B------:R-:W-:Y:S05]  /*77a0*/  @P0 EXIT ;  /* 0x000000000000094d */ /* 0x000fea0003800000 */
[----:B------:R-:W-:Y:S01]  /*77b0*/  LOP3.LUT P0, RZ, R9, 0xff, RZ, 0xc0, !PT ;  /* 0x000000ff09ff7812 */ /* 0x000fe2000780c0ff */
[----:B------:R-:W-:Y:S02]  /*77c0*/  IMAD.MOV.U32 R0, RZ, RZ, 0x1 ;  /* 0x00000001ff007424 */ /* 0x000fe400078e00ff */
[----:B------:R-:W-:-:S10]  /*77d0*/  IMAD.MOV.U32 R12, RZ, RZ, RZ ;  /* 0x000000ffff0c7224 */ /* 0x000fd400078e00ff */
[----:B------:R-:W-:Y:S05]  /*77e0*/  @!P0 BRA `(.L_x_161) ;  /* 0x0000000c00148947 */ /* 0x000fea0003800000 */
[----:B------:R-:W0:Y:S01]  /*77f0*/  LDC R0, c[0x0][0x28c] ;  /* 0x0000a300ff007b82 */ /* 0x000e220000000800 */
[----:B------:R-:W-:Y:S01]  /*7800*/  LOP3.LUT P0, RZ, R3, 0x1f, RZ, 0xc0, !PT ;  /* 0x0000001f03ff7812 */ /* 0x000fe2000780c0ff */
[----:B------:R-:W-:Y:S01]  /*7810*/  ULDC UR5, c[0x0][0x658] ;  /* 0x0001960000057ab9 */ /* 0x000fe20000000800 */
[----:B------:R-:W-:Y:S01]  /*7820*/  UMOV UR6, 0xffffffff ;  /* 0xffffffff00067882 */ /* 0x000fe20000000000 */
[----:B------:R-:W-:Y:S01]  /*7830*/  BSSY B0, `(.L_x_161) ;  /* 0x00000c0000007945 */ /* 0x000fe20003800000 */
[----:B------:R-:W-:Y:S01]  /*7840*/  USHF.L.U32 UR6, UR6, UR5, URZ ;  /* 0x0000000506067299 */ /* 0x000fe2000800063f */
[C---:B------:R-:W-:Y:S01]  /*7850*/  ISETP.NE.AND P2, PT, R4.reuse, RZ, PT ;  /* 0x000000ff0400720c */ /* 0x040fe20003f45270 */
[----:B------:R-:W-:Y:S01]  /*7860*/  IMAD.MOV.U32 R13, RZ, RZ, 0x1 ;  /* 0x00000001ff0d7424 */ /* 0x000fe200078e00ff */
[----:B------:R-:W-:Y:S01]  /*7870*/  ISETP.NE.OR P0, PT, R4, RZ, !P0 ;  /* 0x000000ff0400720c */ /* 0x000fe20004705670 */
[----:B------:R-:W-:Y:S01]  /*7880*/  IMAD.MOV.U32 R12, RZ, RZ, RZ ;  /* 0x000000ffff0c7224 */ /* 0x000fe200078e00ff */
[----:B------:R-:W-:Y:S01]  /*7890*/  LOP3.LUT R11, R18, 0x2, RZ, 0xfc, !PT ;  /* 0x00000002120b7812 */ /* 0x000fe200078efcff */
[----:B------:R-:W-:Y:S01]  /*78a0*/  ULDC UR4, c[0x0][0x600] ;  /* 0x0001800000047ab9 */ /* 0x000fe20000000800 */
[----:B------:R-:W-:Y:S01]  /*78b0*/  UMOV UR7, 0x1 ;  /* 0x0000000100077882 */ /* 0x000fe20000000000 */
[----:B------:R-:W-:-:S02]  /*78c0*/  UIADD3 UR15, UR4, -0x1, URZ ;  /* 0xffffffff040f7890 */ /* 0x000fc4000fffe03f */
[----:B------:R-:W-:Y:S02]  /*78d0*/  USHF.L.U32 UR17, UR7, UR5, URZ ;  /* 0x0000000507117299 */ /* 0x000fe4000800063f */
[----:B------:R-:W-:Y:S01]  /*78e0*/  ULOP3.LUT UR16, URZ, UR6, URZ, 0x33, !UPT ;  /* 0x000000063f107292 */ /* 0x000fe2000f8e333f */
[----:B------:R-:W-:Y:S01]  /*78f0*/  ULDC.64 UR20, c[0x0][0x198] ;  /* 0x0000660000147ab9 */ /* 0x000fe20000000a00 */
[----:B0-----:R-:W-:-:S05]  /*7900*/  VIADD R0, R0, 0x1f ;  /* 0x0000001f00007836 */ /* 0x001fca0000000000 */
[----:B------:R-:W-:-:S04]  /*7910*/  SHF.R.S32.HI R3, RZ, 0x1f, R0 ;  /* 0x0000001fff037819 */ /* 0x000fc80000011400 */
[----:B------:R-:W-:Y:S01]  /*7920*/  LEA.HI R3, R3, R0, RZ, 0x5 ;  /* 0x0000000003037211 */ /* 0x000fe200078f28ff */
[----:B------:R-:W-:-:S03]  /*7930*/  IMAD.MOV.U32 R0, RZ, RZ, 0x1 ;  /* 0x00000001ff007424 */ /* 0x000fc600078e00ff */
[----:B------:R-:W-:-:S05]  /*7940*/  SHF.R.S32.HI R3, RZ, 0x5, R3 ;  /* 0x00000005ff037819 */ /* 0x000fca0000011403 */
[----:B------:R-:W-:-:S07]  /*7950*/  VIADD R10, R3, 0x1 ;  /* 0x00000001030a7836 */ /* 0x000fce0000000000 */
.L_x_173:
[----:B------:R-:W-:-:S03]  /*7960*/  UMOV UR4, 0xffffffff ;  /* 0xffffffff00047882 */ /* 0x000fc60000000000 */
[----:B------:R-:W-:Y:S05]  /*7970*/  BRA.DIV UR4, `(.L_x_162) ;  /* 0x0000001204987947 */ /* 0x000fea000b800000 */
[----:B------:R-:W-:-:S13]  /*7980*/  ELECT P6, URZ, PT ;  /* 0x00000000003f782f */ /* 0x000fda00038c0000 */
.L_x_191:
[----:B------:R-:W0:Y:S01]  /*7990*/  LDC R4, c[0x0][0x28c] ;  /* 0x0000a300ff047b82 */ /* 0x000e220000000800 */
[----:B------:R-:W-:Y:S01]  /*79a0*/  BSSY B1, `(.L_x_163) ;  /* 0x0000037000017945 */ /* 0x000fe20003800000 */
[----:B0-----:R-:W-:-:S13]  /*79b0*/  ISETP.LT.OR P6, PT, R4, 0x1, !P6 ;  /* 0x000000010400780c */ /* 0x001fda00077c1670 */
[----:B------:R-:W-:Y:S05]  /*79c0*/  @P6 BRA `(.L_x_164) ;  /* 0x0000000000d06947 */ /* 0x000fea0003800000 */
[----:B------:R-:W-:Y:S02]  /*79d0*/  IMAD.SHL.U32 R20, R20, 0x40, RZ ;  /* 0x0000004014147824 */ /* 0x000fe400078e00ff */
[----:B------:R-:W-:Y:S02]  /*79e0*/  IMAD.SHL.U32 R19, R19, 0x100, RZ ;  /* 0x0000010013137824 */ /* 0x000fe400078e00ff */
[----:B------:R-:W-:Y:S02]  /*79f0*/  IMAD.MOV.U32 R21, RZ, RZ, RZ ;  /* 0x000000ffff157224 */ /* 0x000fe400078e00ff */
[----:B------:R-:W-:Y:S02]  /*7a00*/  IMAD.MOV.U32 R4, RZ, RZ, R10 ;  /* 0x000000ffff047224 */ /* 0x000fe400078e000a */
[----:B------:R-:W-:Y:S02]  /*7a10*/  IMAD.MOV.U32 R5, RZ, RZ, R0 ;  /* 0x000000ffff057224 */ /* 0x000fe400078e0000 */
[----:B------:R-:W-:-:S07]  /*7a20*/  IMAD.MOV.U32 R6, RZ, RZ, R12 ;  /* 0x000000ffff067224 */ /* 0x000fce00078e000c */
.L_x_168:
[----:B------:R-:W0:Y:S01]  /*7a30*/  S2R R14, SR_CgaCtaId ;  /* 0x00000000000e7919 */ /* 0x000e220000008800 */
[----:B------:R-:W-:Y:S01]  /*7a40*/  MOV R7, 0x400 ;  /* 0x0000040000077802 */ /* 0x000fe20000000f00 */
[----:B------:R-:W1:Y:S03]  /*7a50*/  @!P2 LDC R9, c[0x0][0x500] ;  /* 0x00014000ff09ab82 */ /* 0x000e660000000800 */
[----:B0-----:R-:W-:Y:S02]  /*7a60*/  LEA R15, R14, R7, 0x18 ;  /* 0x000000070e0f7211 */ /* 0x001fe400078ec0ff */
[----:B------:R-:W-:-:S03]  /*7a70*/  SHF.L.U32 R7, R5, 0x1f, RZ ;  /* 0x0000001f05077819 */ /* 0x000fc600000006ff */
[----:B------:R-:W-:-:S04]  /*7a80*/  IMAD R14, R6, 0x8, R15 ;  /* 0x00000008060e7824 */ /* 0x000fc800078e020f */
[----:B------:R-:W0:Y:S02]  /*7a90*/  SYNCS.PHASECHK.TRANS64.TRYWAIT P1, [R14+URZ+0x58], R7 ;  /* 0x000058070e0075a7 */ /* 0x000e24000802017f */
[----:B01----:R-:W-:Y:S05]  /*7aa0*/  @!P1 BRA `(.L_x_165) ;  /* 0x00000010006c9947 */ /* 0x003fea0003800000 */
.L_x_192:
[----:B0-----:R-:W-:Y:S01]  /*7ab0*/  PRMT R7, R11, 0x9910, RZ ;  /* 0x000099100b077816 */ /* 0x001fe200000000ff */
[----:B------:R0:W-:Y:S03]  /*7ac0*/  @!P2 SYNCS.ARRIVE.TRANS64 RZ, [R14+URZ], R9 ;  /* 0x000000090effa9a7 */ /* 0x0001e6000800003f */
[----:B------:R-:W-:-:S13]  /*7ad0*/  ISETP.NE.AND P1, PT, R7, 0x2, PT ;  /* 0x000000020700780c */ /* 0x000fda0003f25270 */
[----:B0-----:R-:W-:Y:S05]  /*7ae0*/  @P1 BRA `(.L_x_166) ;  /* 0x0000000000041947 */ /* 0x001fea0003800000 */
[----:B------:R-:W-:Y:S01]  /*7af0*/  BPT.TRAP 0x1 ;  /* 0x000000040000795c */ /* 0x000fe20000300000 */
.L_x_166:
[----:B------:R-:W-:Y:S05]  /*7b00*/  @P0 BRA `(.L_x_167) ;  /* 0x0000000000040947 */ /* 0x000fea0003800000 */
[----:B------:R-:W-:Y:S01]  /*7b10*/  BPT.TRAP 0x1 ;  /* 0x000000040000795c */ /* 0x000fe20000300000 */
.L_x_167:
[--C-:B------:R-:W-:Y:S01]  /*7b20*/  IMAD R7, R6, 0x4000, R15.reuse ;  /* 0x0000400006077824 */ /* 0x100fe200078e020f */
[----:B------:R-:W-:Y:S01]  /*7b30*/  R2UR UR9, R14 ;  /* 0x000000000e0972ca */ /* 0x000fe200000e0000 */
[----:B------:R-:W-:Y:S01]  /*7b40*/  IMAD R15, R6, 0x1000, R15 ;  /* 0x00001000060f7824 */ /* 0x000fe200078e020f */
[----:B------:R-:W-:Y:S01]  /*7b50*/  UIADD3 UR4, UP0, UR20, 0xf0, URZ ;  /* 0x000000f014047890 */ /* 0x000fe2000ff1e03f */
[----:B------:R-:W-:Y:S01]  /*7b60*/  VIADD R4, R4, 0xffffffff ;  /* 0xffffffff04047836 */ /* 0x000fe20000000000 */
[----:B------:R-:W-:Y:S01]  /*7b70*/  R2UR UR5, R7 ;  /* 0x00000000070572ca */ /* 0x000fe200000e0000 */
[----:B------:R-:W-:Y:S01]  /*7b80*/  UIADD3 UR22, UP1, UR20, 0x1f0, URZ ;  /* 0x000001f014167890 */ /* 0x000fe2000ff3e03f */
[----:B------:R-:W-:Y:S01]  /*7b90*/  R2UR UR8, R15 ;  /* 0x000000000f0872ca */ /* 0x000fe200000e0000 */
[----:B------:R-:W-:Y:S01]  /*7ba0*/  VIADD R6, R6, 0x1 ;  /* 0x0000000106067836 */ /* 0x000fe20000000000 */
[----:B------:R-:W-:Y:S01]  /*7bb0*/  R2UR UR11, R19 ;  /* 0x00000000130b72ca */ /* 0x000fe200000e0000 */
[----:B------:R-:W-:Y:S01]  /*7bc0*/  UIADD3.X UR23, URZ, UR21, URZ, UP1, !UPT ;  /* 0x000000153f177290 */ /* 0x000fe20008ffe43f */
[C---:B------:R-:W-:Y:S01]  /*7bd0*/  R2UR UR10, R21.reuse ;  /* 0x00000000150a72ca */ /* 0x040fe200000e0000 */
[----:B------:R-:W-:Y:S01]  /*7be0*/  UMOV UR6, 0x0 ;  /* 0x0000000000067882 */ /* 0x000fe20000000000 */
[----:B------:R-:W-:Y:S01]  /*7bf0*/  R2UR UR12, R8 ;  /* 0x00000000080c72ca */ /* 0x000fe200000e0000 */
[----:B------:R-:W-:Y:S01]  /*7c00*/  UMOV UR7, 0x10000000 ;  /* 0x1000000000077882 */ /* 0x000fe20000000000 */
[----:B------:R-:W-:Y:S01]  /*7c10*/  R2UR UR18, R20 ;  /* 0x00000000141272ca */ /* 0x000fe200000e0000 */
[----:B------:R-:W-:Y:S01]  /*7c20*/  VIADD R21, R21, 0x20 ;  /* 0x0000002015157836 */ /* 0x000fe20000000000 */
[----:B------:R-:W-:Y:S01]  /*7c30*/  ISETP.GT.AND P3, PT, R4, 0x1, PT ;  /* 0x000000010400780c */ /* 0x000fe20003f64270 */
[----:B------:R-:W-:Y:S01]  /*7c40*/  UIADD3 UR13, UR5, 0x180, URZ ;  /* 0x00000180050d7890 */ /* 0x000fe2000fffe03f */
[----:B------:R-:W-:Y:S01]  /*7c50*/  ISETP.NE.AND P1, PT, R6, 0xb, PT ;  /* 0x0000000b0600780c */ /* 0x000fe20003f25270 */
[----:B------:R-:W-:-:S02]  /*7c60*/  UIADD3.X UR5, URZ, UR21, URZ, UP0, !UPT ;  /* 0x000000153f057290 */ /* 0x000fc400087fe43f */
[----:B------:R-:W-:Y:S01]  /*7c70*/  UIADD3 UR14, UR8, 0x2c180, URZ ;  /* 0x0002c180080e7890 */ /* 0x000fe2000fffe03f */
[----:B------:R-:W-:Y:S02]  /*7c80*/  SEL R14, RZ, 0x1, P1 ;  /* 0x00000001ff0e7807 */ /* 0x000fe40000800000 */
[----:B------:R-:W-:Y:S01]  /*7c90*/  UMOV UR8, UR13 ;  /* 0x0000000d00087c82 */ /* 0x000fe20008000000 */
[----:B------:R-:W-:Y:S02]  /*7ca0*/  SEL R6, R6, RZ, P1 ;  /* 0x000000ff06067207 */ /* 0x000fe40000800000 */
[----:B------:R-:W-:Y:S01]  /*7cb0*/  LOP3.LUT R5, R5, R14, RZ, 0x3c, !PT ;  /* 0x0000000e05057212 */ /* 0x000fe200078e3cff */
[----:B------:R0:W-:Y:S02]  /*7cc0*/  UTMALDG.3D [UR8], [UR4], desc[UR6] ;  /* 0x00000608040075b4 */ /* 0x0001e40008011000 */
[----:B0-----:R-:W-:Y:S01]  /*7cd0*/  UMOV UR8, UR14 ;  /* 0x0000000e00087c82 */ /* 0x001fe20008000000 */
[----:B------:R-:W-:-:S02]  /*7ce0*/  UMOV UR11, UR18 ;  /* 0x00000012000b7c82 */ /* 0x000fc40008000000 */
[----:B------:R0:W-:Y:S02]  /*7cf0*/  UTMALDG.3D [UR8], [UR22], desc[UR6] ;  /* 0x00000608160075b4 */ /* 0x0001e40008011000 */
[----:B0-----:R-:W-:Y:S05]  /*7d00*/  @P3 BRA `(.L_x_168) ;  /* 0xfffffffc00483947 */ /* 0x001fea000383ffff */
.L_x_164:
[----:B------:R-:W-:Y:S05]  /*7d10*/  BSYNC B1 ;  /* 0x0000000000017941 */ /* 0x000fea0003800000 */
.L_x_163:
[----:B------:R-:W-:Y:S01]  /*7d20*/  LOP3.LUT P3, RZ, R13, 0xff, RZ, 0xc0, !PT ;  /* 0x000000ff0dff7812 */ /* 0x000fe2000786c0ff */
[----:B------:R-:W-:Y:S01]  /*7d30*/  IMAD.IADD R12, R3, 0x1, R12 ;  /* 0x00000001030c7824 */ /* 0x000fe200078e020c */
[----:B------:R-:W-:Y:S01]  /*7d40*/  IADD3 R16, P4, R16, UR36, RZ ;  /* 0x0000002410107c10 */ /* 0x000fe2000ff9e0ff */
[----:B------:R-:W-:Y:S01]  /*7d50*/  ULDC.64 UR4, c[0x0][0x650] ;  /* 0x0001940000047ab9 */ /* 0x000fe20000000a00 */
[----:B------:R-:W-:Y:S01]  /*7d60*/  BSSY B1, `(.L_x_169) ;  /* 0x000006a000017945 */ /* 0x000fe20003800000 */
[----:B------:R-:W-:Y:S01]  /*7d70*/  IMAD.MOV.U32 R19, RZ, RZ, -0x1 ;  /* 0xffffffffff137424 */ /* 0x000fe200078e00ff */
[----:B------:R-:W-:Y:S01]  /*7d80*/  ISETP.GT.U32.AND P1, PT, R12, 0xa, PT ;  /* 0x0000000a0c00780c */ /* 0x000fe20003f24070 */
[----:B------:R-:W-:Y:S01]  /*7d90*/  IMAD.MOV.U32 R20, RZ, RZ, -0x1 ;  /* 0xffffffffff147424 */ /* 0x000fe200078e00ff */
[----:B------:R-:W-:Y:S01]  /*7da0*/  IADD3.X R17, R17, UR42, RZ, P4, !PT ;  /* 0x0000002a11117c10 */ /* 0x000fe2000a7fe4ff */
[----:B------:R-:W-:Y:S01]  /*7db0*/  IMAD.MOV.U32 R8, RZ, RZ, -0x1 ;  /* 0xffffffffff087424 */ /* 0x000fe200078e00ff */
[----:B------:R-:W-:-:S02]  /*7dc0*/  ISETP.LT.U32.AND P1, PT, R3, 0xb, P1 ;  /* 0x0000000b0300780c */ /* 0x000fc40000f21070 */
[----:B------:R-:W-:Y:S01]  /*7dd0*/  PRMT R13, RZ, 0x7610, R13 ;  /* 0x00007610ff0d7816 */ /* 0x000fe2000000000d */
[----:B------:R-:W0:Y:S01]  /*7de0*/  @P3 S2R R5, SR_CgaCtaId ;  /* 0x0000000000053919 */ /* 0x000e220000008800 */
[----:B------:R-:W-:-:S04]  /*7df0*/  @P3 MOV R4, 0x400 ;  /* 0x0000040000043802 */ /* 0x000fc80000000f00 */
[----:B0-----:R-:W-:Y:S01]  /*7e00*/  @P3 LEA R6, R5, R4, 0x18 ;  /* 0x0000000405063211 */ /* 0x001fe200078ec0ff */
[----:B------:R-:W-:-:S03]  /*7e10*/  IMAD.WIDE.U32 R4, R12, -0x45d1745d, RZ ;  /* 0xba2e8ba30c047825 */ /* 0x000fc600078e00ff */
[----:B------:R0:W-:Y:S01]  /*7e20*/  @P3 SYNCS.ARRIVE.TRANS64.A1T0 RZ, [R6+URZ+0xc8], RZ ;  /* 0x0000c8ff06ff39a7 */ /* 0x0001e2000810003f */
[----:B------:R-:W-:Y:S02]  /*7e30*/  ISETP.GE.U32.AND P3, PT, R3, 0xb, PT ;  /* 0x0000000b0300780c */ /* 0x000fe40003f66070 */
[----:B------:R-:W-:Y:S02]  /*7e40*/  SHF.R.U32.HI R7, RZ, 0x3, R5 ;  /* 0x00000003ff077819 */ /* 0x000fe40000011605 */
[----:B------:R-:W-:Y:S02]  /*7e50*/  SEL R5, RZ, 0x1, !P1 ;  /* 0x00000001ff057807 */ /* 0x000fe40004800000 */
[----:B------:R-:W-:Y:S01]  /*7e60*/  ISETP.GE.U32.AND P1, PT, R16, UR4, PT ;  /* 0x0000000410007c0c */ /* 0x000fe2000bf26070 */
[----:B------:R-:W-:Y:S01]  /*7e70*/  IMAD R12, R7, -0xb, R12 ;  /* 0xfffffff5070c7824 */ /* 0x000fe200078e020c */
[----:B------:R-:W-:Y:S02]  /*7e80*/  LOP3.LUT R0, R0, R5, RZ, 0x3c, !PT ;  /* 0x0000000500007212 */ /* 0x000fe400078e3cff */
[----:B------:R-:W-:-:S02]  /*7e90*/  ISETP.GE.U32.AND.EX P1, PT, R17, UR5, PT, P1 ;  /* 0x0000000511007c0c */ /* 0x000fc4000bf26110 */
[----:B------:R-:W-:Y:S02]  /*7ea0*/  PRMT R4, RZ, 0x7610, R4 ;  /* 0x00007610ff047816 */ /* 0x000fe40000000004 */
[----:B------:R-:W-:-:S09]  /*7eb0*/  @P3 LOP3.LUT R0, R0, 0x1, R7, 0x78, !PT ;  /* 0x0000000100003812 */ /* 0x000fd200078e7807 */
[----:B0-----:R-:W-:Y:S05]  /*7ec0*/  @P1 BRA `(.L_x_170) ;  /* 0x00000004004c1947 */ /* 0x001fea0003800000 */
[----:B------:R-:W-:Y:S01]  /*7ed0*/  ULDC.64 UR4, c[0x0][0x628] ;  /* 0x00018a0000047ab9 */ /* 0x000fe20000000a00 */
[----:B------:R-:W0:Y:S01]  /*7ee0*/  S2R R15, SR_CTAID.X ;  /* 0x00000000000f7919 */ /* 0x000e220000002500 */
[----:B------:R-:W-:Y:S01]  /*7ef0*/  ISETP.NE.U32.AND P1, PT, RZ, UR4, PT ;  /* 0x00000004ff007c0c */ /* 0x000fe2000bf25070 */
[----:B------:R-:W-:Y:S01]  /*7f00*/  ULDC UR7, c[0x0][0x630] ;  /* 0x00018c0000077ab9 */ /* 0x000fe20000000800 */
[----:B------:R-:W-:Y:S01]  /*7f10*/  IMAD.MOV.U32 R4, RZ, RZ, R16 ;  /* 0x000000ffff047224 */ /* 0x000fe200078e0010 */
[----:B------:R-:W1:Y:S01]  /*7f20*/  S2R R14, SR_CTAID.Y ;  /* 0x00000000000e7919 */ /* 0x000e620000002600 */
[----:B------:R-:W-:Y:S01]  /*7f30*/  ISETP.NE.AND.EX P1, PT, RZ, UR5, PT, P1 ;  /* 0x00000005ff007c0c */ /* 0x000fe2000bf25310 */
[----:B------:R-:W-:-:S12]  /*7f40*/  IMAD.MOV.U32 R5, RZ, RZ, R17 ;  /* 0x000000ffff057224 */ /* 0x000fd800078e0011 */
[----:B------:R-:W-:Y:S05]  /*7f50*/  @!P1 BRA `(.L_x_171) ;  /* 0x0000000000289947 */ /* 0x000fea0003800000 */
[----:B------:R-:W-:Y:S02]  /*7f60*/  ULDC UR6, c[0x0][0x634] ;  /* 0x00018d0000067ab9 */ /* 0x000fe40000000800 */
[----:B------:R-:W-:-:S05]  /*7f70*/  IADD3 R9, P1, R16, UR6, RZ ;  /* 0x0000000610097c10 */ /* 0x000fca000ff3e0ff */
[----:B------:R-:W-:-:S04]  /*7f80*/  IMAD.X R19, RZ, RZ, R17, P1 ;  /* 0x000000ffff137224 */ /* 0x000fc800008e0611 */
[----:B------:R-:W-:-:S04]  /*7f90*/  IMAD.WIDE.U32 R6, R19, UR4, RZ ;  /* 0x0000000413067c25 */ /* 0x000fc8000f8e00ff */
[----:B------:R-:W-:-:S04]  /*7fa0*/  IMAD.WIDE.U32 R6, P1, R9, UR5, R6 ;  /* 0x0000000509067c25 */ /* 0x000fc8000f820006 */
[----:B------:R-:W-:-:S04]  /*7fb0*/  IMAD.WIDE.U32 R8, R9, UR4, RZ ;  /* 0x0000000409087c25 */ /* 0x000fc8000f8e00ff */
[----:B------:R-:W-:Y:S01]  /*7fc0*/  IMAD.X R5, RZ, RZ, RZ, P1 ;  /* 0x000000ffff057224 */ /* 0x000fe200008e06ff */
[----:B------:R-:W-:Y:S01]  /*7fd0*/  IADD3 RZ, P1, R9, R6, RZ ;  /* 0x0000000609ff7210 */ /* 0x000fe20007f3e0ff */
[----:B------:R-:W-:-:S04]  /*7fe0*/  IMAD.MOV.U32 R4, RZ, RZ, R7 ;  /* 0x000000ffff047224 */ /* 0x000fc800078e0007 */
[----:B------:R-:W-:-:S08]  /*7ff0*/  IMAD.WIDE.U32.X R4, R19, UR5, R4, P1 ;  /* 0x0000000513047c25 */ /* 0x000fd000088e0404 */
.L_x_171:
[--C-:B------:R-:W-:Y:S01]  /*8000*/  SHF.R.U64 R8, R4, UR7, R5.reuse ;  /* 0x0000000704087c19 */ /* 0x100fe20008001205 */
[----:B------:R-:W-:Y:S01]  /*8010*/  ULDC.64 UR4, c[0x0][0x620] ;  /* 0x0001880000047ab9 */ /* 0x000fe20000000a00 */
[----:B------:R-:W-:Y:S01]  /*8020*/  SHF.R.U32.HI R4, RZ, UR7, R5 ;  /* 0x00000007ff047c19 */ /* 0x000fe20008011605 */
[----:B------:R-:W2:Y:S01]  /*8030*/  LDC R24, c[0x0][0x144] ;  /* 0x00005100ff187b82 */ /* 0x000ea20000000800 */
[----:B------:R-:W-:Y:S01]  /*8040*/  IADD3 R7, P1, RZ, -R8, RZ ;  /* 0x80000008ff077210 */ /* 0x000fe20007f3e0ff */
[----:B------:R-:W-:Y:S01]  /*8050*/  ULDC.64 UR8, c[0x0][0x640] ;  /* 0x0001900000087ab9 */ /* 0x000fe20000000a00 */
[----:B0-----:R-:W-:Y:S01]  /*8060*/  I2FP.F32.U32 R9, R15 ;  /* 0x0000000f00097245 */ /* 0x001fe20000201000 */
[----:B------:R-:W-:Y:S02]  /*8070*/  ULDC UR6, c[0x0][0x608] ;  /* 0x0001820000067ab9 */ /* 0x000fe40000000800 */
[----:B------:R-:W-:Y:S01]  /*8080*/  IMAD.X R4, RZ, RZ, ~R4, P1 ;  /* 0x000000ffff047224 */ /* 0x000fe200008e0e04 */
[----:B------:R-:W-:Y:S01]  /*8090*/  ISETP.NE.U32.AND P1, PT, RZ, UR8, PT ;  /* 0x00000008ff007c0c */ /* 0x000fe2000bf25070 */
[----:B------:R-:W0:Y:S02]  /*80a0*/  LDC R21, c[0x0][0x148] ;  /* 0x00005200ff157b82 */ /* 0x000e240000000800 */
[----:B------:R-:W-:Y:S01]  /*80b0*/  IMAD R6, R4, UR4, RZ ;  /* 0x0000000404067c24 */ /* 0x000fe2000f8e02ff */
[----:B------:R-:W-:Y:S01]  /*80c0*/  ISETP.NE.AND.EX P1, PT, RZ, UR9, PT, P1 ;  /* 0x00000009ff007c0c */ /* 0x000fe2000bf25310 */
[----:B------:R-:W-:Y:S01]  /*80d0*/  IMAD.WIDE.U32 R4, R7, UR4, R16 ;  /* 0x0000000407047c25 */ /* 0x000fe2000f8e0010 */
[----:B------:R-:W-:-:S03]  /*80e0*/  ULDC UR4, c[0x0][0x150] ;  /* 0x0000540000047ab9 */ /* 0x000fc60000000800 */
[----:B------:R-:W-:Y:S02]  /*80f0*/  IMAD R7, R7, UR5, R6 ;  /* 0x0000000507077c24 */ /* 0x000fe4000f8e0206 */
[----:B------:R-:W-:Y:S01]  /*8100*/  FMUL R6, R9, UR4 ;  /* 0x0000000409067c20 */ /* 0x000fe20008400000 */
[----:B------:R-:W-:Y:S01]  /*8110*/  ULDC UR4, c[0x0][0x618] ;  /* 0x0001860000047ab9 */ /* 0x000fe20000000800 */
[----:B------:R-:W-:Y:S01]  /*8120*/  ULDC UR5, c[0x0][0x154] ;  /* 0x0000550000057ab9 */ /* 0x000fe20000000800 */
[----:B------:R-:W-:-:S03]  /*8130*/  IMAD.IADD R5, R5, 0x1, R7 ;  /* 0x0000000105057824 */ /* 0x000fc600078e0207 */
[----:B------:R-:W3:Y:S02]  /*8140*/  F2I.U32.TRUNC.NTZ R6, R6 ;  /* 0x0000000600067305 */ /* 0x000ee4000020f000 */
[----:B------:R-:W-:Y:S02]  /*8150*/  SHF.R.U64 R9, R4, UR4, R5 ;  /* 0x0000000404097c19 */ /* 0x000fe40008001205 */
[----:B-1----:R-:W-:-:S05]  /*8160*/  I2FP.F32.U32 R4, R14 ;  /* 0x0000000e00047245 */ /* 0x002fca0000201000 */
[----:B------:R-:W-:Y:S01]  /*8170*/  FMUL R22, R4, UR5 ;  /* 0x0000000504167c20 */ /* 0x000fe20008400000 */
[----:B------:R-:W-:Y:S01]  /*8180*/  SHF.R.U32.HI R4, RZ, UR4, R5 ;  /* 0x00000004ff047c19 */ /* 0x000fe20008011605 */
[----:B------:R-:W-:-:S03]  /*8190*/  ULDC UR4, c[0x0][0x658] ;  /* 0x0001960000047ab9 */ /* 0x000fc60000000800 */
[--C-:B------:R-:W-:Y:S01]  /*81a0*/  SHF.R.U64 R20, R9, UR6, R4.reuse ;  /* 0x0000000609147c19 */ /* 0x100fe20008001204 */
[----:B------:R-:W1:Y:S01]  /*81b0*/  F2I.U32.TRUNC.NTZ R22, R22 ;  /* 0x0000001600167305 */ /* 0x000e62000020f000 */
[----:B------:R-:W-:Y:S01]  /*81c0*/  SHF.R.U32.HI R5, RZ, UR6, R4 ;  /* 0x00000006ff057c19 */ /* 0x000fe20008011604 */
[----:B---3--:R-:W-:-:S03]  /*81d0*/  IMAD.MOV R6, RZ, RZ, -R6 ;  /* 0x000000ffff067224 */ /* 0x008fc600078e0a06 */
[----:B------:R-:W-:Y:S01]  /*81e0*/  SHF.R.U64 R19, R20, UR4, R5 ;  /* 0x0000000414137c19 */ /* 0x000fe20008001205 */
[----:B--2---:R-:W-:Y:S01]  /*81f0*/  IMAD R15, R24, R6, R15 ;  /* 0x00000006180f7224 */ /* 0x004fe200078e020f */
[----:B------:R-:W-:-:S03]  /*8200*/  SHF.R.U32.HI R23, RZ, UR4, R5 ;  /* 0x00000004ff177c19 */ /* 0x000fc60008011605 */
[----:B------:R-:W-:Y:S02]  /*8210*/  IMAD.MOV.U32 R4, RZ, RZ, R19 ;  /* 0x000000ffff047224 */ /* 0x000fe400078e0013 */
[----:B------:R-:W-:Y:S01]  /*8220*/  IMAD.MOV.U32 R5, RZ, RZ, R23 ;  /* 0x000000ffff057224 */ /* 0x000fe200078e0017 */
[----:B-1----:R-:W-:Y:S06]  /*8230*/  @!P1 BRA `(.L_x_172) ;  /* 0x0000000000289947 */ /* 0x002fec0003800000 */
[----:B------:R-:W-:Y:S02]  /*8240*/  ULDC UR4, c[0x0][0x64c] ;  /* 0x0001930000047ab9 */ /* 0x000fe40000000800 */
[----:B------:R-:W-:-:S05]  /*8250*/  IADD3 R5, P1, R19, UR4, RZ ;  /* 0x0000000413057c10 */ /* 0x000fca000ff3e0ff */
[----:B------:R-:W-:-:S04]  /*8260*/  IMAD.X R23, RZ, RZ, R23, P1 ;  /* 0x000000ffff177224 */ /* 0x000fc800008e0617 */
[----:B------:R-:W-:-:S04]  /*8270*/  IMAD.WIDE.U32 R6, R23, UR8, RZ ;  /* 0x0000000817067c25 */ /* 0x000fc8000f8e00ff */
[----:B------:R-:W-:-:S04]  /*8280*/  IMAD.WIDE.U32 R6, P1, R5, UR9, R6 ;  /* 0x0000000905067c25 */ /* 0x000fc8000f820006 */
[----:B------:R-:W-:-:S04]  /*8290*/  IMAD.WIDE.U32 R4, R5, UR8, RZ ;  /* 0x0000000805047c25 */ /* 0x000fc8000f8e00ff */
[----:B------:R-:W-:Y:S01]  /*82a0*/  IMAD.MOV.U32 R4, RZ, RZ, R7 ;  /* 0x000000ffff047224 */ /* 0x000fe200078e0007 */
[----:B------:R-:W-:Y:S01]  /*82b0*/  IADD3 RZ, P3, R5, R6, RZ ;  /* 0x0000000605ff7210 */ /* 0x000fe20007f7e0ff */
[----:B------:R-:W-:-:S04]  /*82c0*/  IMAD.X R5, RZ, RZ, RZ, P1 ;  /* 0x000000ffff057224 */ /* 0x000fc800008e06ff */
[----:B------:R-:W-:-:S08]  /*82d0*/  IMAD.WIDE.U32.X R4, R23, UR9, R4, P3 ;  /* 0x0000000917047c25 */ /* 0x000fd000098e0404 */
.L_x_172:
[----:B------:R-:W-:Y:S01]  /*82e0*/  ISETP.NE.AND P1, PT, R2, 0x1, PT ;  /* 0x000000010200780c */ /* 0x000fe20003f25270 */
[----:B------:R-:W-:Y:S01]  /*82f0*/  ULDC UR4, c[0x0][0x648] ;  /* 0x0001920000047ab9 */ /* 0x000fe20000000800 */
[----:B------:R-:W-:Y:S01]  /*8300*/  LOP3.LUT R20, R20, UR16, RZ, 0xc0, !PT ;  /* 0x0000001014147c12 */ /* 0x000fe2000f8ec0ff */
[----:B------:R-:W-:Y:S01]  /*8310*/  IMAD.MOV R22, RZ, RZ, -R22 ;  /* 0x000000ffff167224 */ /* 0x000fe200078e0a16 */
[----:B------:R-:W-:Y:S01]  /*8320*/  SHF.R.U64 R5, R4, UR4, R5 ;  /* 0x0000000404057c19 */ /* 0x000fe20008001205 */
[----:B------:R-:W-:Y:S01]  /*8330*/  ULDC UR4, c[0x0][0x638] ;  /* 0x00018e0000047ab9 */ /* 0x000fe20000000800 */
[----:B------:R-:W-:Y:S01]  /*8340*/  LOP3.LUT R6, R9, UR15, RZ, 0xc0, !PT ;  /* 0x0000000f09067c12 */ /* 0x000fe2000f8ec0ff */
[----:B------:R-:W-:Y:S02]  /*8350*/  ULDC UR5, c[0x0][0x610] ;  /* 0x0001840000057ab9 */ /* 0x000fe40000000800 */
[----:B------:R-:W-:Y:S02]  /*8360*/  IMAD.MOV R4, RZ, RZ, -R5 ;  /* 0x000000ffff047224 */ /* 0x000fe400078e0a05 */
[----:B------:R-:W-:-:S02]  /*8370*/  IMAD R20, R5, UR17, R20 ;  /* 0x0000001105147c24 */ /* 0x000fc4000f8e0214 */
[----:B0-----:R-:W-:Y:S02]  /*8380*/  @P1 IMAD R15, R21, R22, R14 ;  /* 0x00000016150f1224 */ /* 0x001fe400078e020e */
[----:B------:R-:W-:Y:S01]  /*8390*/  IMAD R19, R4, UR4, R19 ;  /* 0x0000000404137c24 */ /* 0x000fe2000f8e0213 */
[----:B------:R-:W-:Y:S01]  /*83a0*/  ULDC UR4, c[0x0][0x600] ;  /* 0x0001800000047ab9 */ /* 0x000fe20000000800 */
[----:B------:R-:W-:Y:S02]  /*83b0*/  IMAD R15, R20, UR5, R15 ;  /* 0x00000005140f7c24 */ /* 0x000fe4000f8e020f */
[----:B------:R-:W-:Y:S02]  /*83c0*/  IMAD R6, R19, UR4, R6 ;  /* 0x0000000413067c24 */ /* 0x000fe4000f8e0206 */
[----:B------:R-:W-:-:S03]  /*83d0*/  IMAD.MOV.U32 R4, RZ, RZ, 0x1 ;  /* 0x00000001ff047424 */ /* 0x000fc600078e00ff */
[----:B------:R-:W-:Y:S02]  /*83e0*/  SEL R20, R6, R15, !P1 ;  /* 0x0000000f06147207 */ /* 0x000fe40004800000 */
[----:B------:R-:W-:-:S07]  /*83f0*/  SEL R19, R15, R6, !P1 ;  /* 0x000000060f137207 */ /* 0x000fce0004800000 */
.L_x_170:
[----:B------:R-:W-:Y:S05]  /*8400*/  BSYNC B1 ;  /* 0x0000000000017941 */ /* 0x000fea0003800000 */
.L_x_169:
[----:B------:R-:W-:-:S13]  /*8410*/  LOP3.LUT P1, RZ, R4, 0xff, RZ, 0xc0, !PT ;  /* 0x000000ff04ff7812 */ /* 0x000fda000782c0ff */
[----:B------:R-:W-:Y:S05]  /*8420*/  @P1 BRA `(.L_x_173) ;  /* 0xfffffff4004c1947 */ /* 0x000fea000383ffff */
[----:B------:R-:W-:Y:S05]  /*8430*/  BSYNC B0 ;  /* 0x0000000000007941 */ /* 0x000fea0003800000 */
.L_x_161:
[----:B------:R-:W-:-:S03]  /*8440*/  UMOV UR4, 0xffffffff ;  /* 0xffffffff00047882 */ /* 0x000fc60000000000 */
[----:B------:R-:W-:Y:S05]  /*8450*/  BRA.DIV UR4, `(.L_x_174) ;  /* 0x0000000a04147947 */ /* 0x000fea000b800000 */
[----:B------:R-:W-:-:S13]  /*8460*/  ELECT P6, URZ, PT ;  /* 0x00000000003f782f */ /* 0x000fda00038c0000 */
.L_x_195:
[----:B------:R-:W-:Y:S04]  /*8470*/  BSSY B0, `(.L_x_175) ;  /* 0x000006a000007945 */ /* 0x000fe80003800000 */
[----:B------:R-:W-:Y:S05]  /*8480*/  @!P6 BRA `(.L_x_176) ;  /* 0x0000000400a0e947 */ /* 0x000fea0003800000 */
[----:B------:R-:W-:-:S04]  /*8490*/  LOP3.LUT R18, R18, 0x2, RZ, 0xfc, !PT ;  /* 0x0000000212127812 */ /* 0x000fc800078efcff */
[----:B------:R-:W-:-:S13]  /*84a0*/  ISETP.NE.AND P0, PT, R18, 0x3, PT ;  /* 0x000000031200780c */ /* 0x000fda0003f05270 */
[----:B------:R-:W-:Y:S05]  /*84b0*/  @!P0 BRA `(.L_x_177) ;  /* 0x0000000000048947 */ /* 0x000fea0003800000 */
[----:B------:R-:W-:Y:S01]  /*84c0*/  BPT.TRAP 0x1 ;  /* 0x000000040000795c */ /* 0x000fe20000300000 */
.L_x_177:
[----:B------:R-:W0:Y:S01]  /*84d0*/  S2R R3, SR_CgaCtaId ;  /* 0x0000000000037919 */ /* 0x000e220000008800 */
[----:B------:R-:W-:-:S04]  /*84e0*/  MOV R2, 0x400 ;  /* 0x0000040000027802 */ /* 0x000fc80000000f00 */
[----:B0-----:R-:W-:Y:S02]  /*84f0*/  LEA R3, R3, R2, 0x18 ;  /* 0x0000000203037211 */ /* 0x001fe400078ec0ff */
[----:B------:R-:W-:-:S03]  /*8500*/  SHF.L.U32 R2, R0, 0x1f, RZ ;  /* 0x0000001f00027819 */ /* 0x000fc600000006ff */
[----:B------:R-:W-:-:S04]  /*8510*/  VIADD R3, R3, 0x58 ;  /* 0x0000005803037836 */ /* 0x000fc80000000000 */
[C---:B------:R-:W-:Y:S02]  /*8520*/  IMAD R7, R12.reuse, 0x8, R3 ;  /* 0x000000080c077824 */ /* 0x040fe400078e0203 */
[----:B------:R-:W-:Y:S02]  /*8530*/  VIADD R12, R12, 0x1 ;  /* 0x000000010c0c7836 */ /* 0x000fe40000000000 */
[----:B------:R-:W0:Y:S03]  /*8540*/  SYNCS.PHASECHK.TRANS64.TRYWAIT P0, [R7+URZ], R2 ;  /* 0x00000002070075a7 */ /* 0x000e26000800017f */
[----:B------:R-:W-:-:S04]  /*8550*/  ISETP.NE.AND P1, PT, R12, 0xb, PT ;  /* 0x0000000b0c00780c */ /* 0x000fc80003f25270 */
[----:B------:R-:W-:Y:S02]  /*8560*/  SEL R5, RZ, 0x1, P1 ;  /* 0x00000001ff057807 */ /* 0x000fe40000800000 */
[----:B------:R-:W-:Y:S02]  /*8570*/  SEL R12, R12, RZ, P1 ;  /* 0x000000ff0c0c7207 */ /* 0x000fe40000800000 */
[----:B------:R-:W-:-:S03]  /*8580*/  LOP3.LUT R5, R0, R5, RZ, 0x3c, !PT ;  /* 0x0000000500057212 */ /* 0x000fc600078e3cff */
[----:B------:R-:W-:Y:S01]  /*8590*/  IMAD R9, R12, 0x8, R3 ;  /* 0x000000080c097824 */ /* 0x000fe200078e0203 */
[----:B------:R-:W-:Y:S01]  /*85a0*/  SHF.L.U32 R4, R5, 0x1f, RZ ;  /* 0x0000001f05047819 */ /* 0x000fe200000006ff */
[----:B0-----:R-:W-:Y:S06]  /*85b0*/  @!P0 BRA `(.L_x_178) ;  /* 0x0000000400dc8947 */ /* 0x001fec0003800000 */
.L_x_196:
[----:B------:R-:W1:Y:S01]  /*85c0*/  SYNCS.PHASECHK.TRANS64.TRYWAIT P0, [R9+URZ], R4 ;  /* 0x00000004090075a7 */ /* 0x000e62000800017f */
[----:B------:R-:W-:-:S05]  /*85d0*/  VIADD R0, R12, 0x1 ;  /* 0x000000010c007836 */ /* 0x000fca0000000000 */
[----:B------:R-:W-:-:S04]  /*85e0*/  ISETP.NE.AND P1, PT, R0, 0xb, PT ;  /* 0x0000000b0000780c */ /* 0x000fc80003f25270 */
[----:B0-----:R-:W-:Y:S02]  /*85f0*/  SEL R2, RZ, 0x1, P1 ;  /* 0x00000001ff027807 */ /* 0x001fe40000800000 */
[----:B------:R-:W-:Y:S02]  /*8600*/  SEL R0, R0, RZ, P1 ;  /* 0x000000ff00007207 */ /* 0x000fe40000800000 */
[----:B------:R-:W-:-:S03]  /*8610*/  LOP3.LUT R7, R5, R2, RZ, 0x3c, !PT ;  /* 0x0000000205077212 */ /* 0x000fc600078e3cff */
[----:B------:R-:W-:Y:S01]  /*8620*/  IMAD R6, R0, 0x8, R3 ;  /* 0x0000000800067824 */ /* 0x000fe200078e0203 */
[----:B------:R-:W-:Y:S01]  /*8630*/  SHF.L.U32 R5, R7, 0x1f, RZ ;  /* 0x0000001f07057819 */ /* 0x000fe200000006ff */
[----:B-1----:R-:W-:Y:S06]  /*8640*/  @!P0 BRA `(.L_x_179) ;  /* 0x0000000400cc8947 */ /* 0x002fec0003800000 */
.L_x_197:
[----:B------:R-:W1:Y:S01]  /*8650*/  SYNCS.PHASECHK.TRANS64.TRYWAIT P0, [R6+URZ], R5 ;  /* 0x00000005060075a7 */ /* 0x000e62000800017f */
[----:B------:R-:W-:-:S05]  /*8660*/  VIADD R0, R0, 0x1 ;  /* 0x0000000100007836 */ /* 0x000fca0000000000 */
[----:B------:R-:W-:-:S04]  /*8670*/  ISETP.NE.AND P1, PT, R0, 0xb, PT ;  /* 0x0000000b0000780c */ /* 0x000fc80003f25270 */
[----:B------:R-:W-:Y:S02]  /*8680*/  SEL R2, RZ, 0x1, P1 ;  /* 0x00000001ff027807 */ /* 0x000fe40000800000 */
[----:B------:R-:W-:Y:S02]  /*8690*/  SEL R0, R0, RZ, P1 ;  /* 0x000000ff00007207 */ /* 0x000fe40000800000 */
[----:B------:R-:W-:-:S03]  /*86a0*/  LOP3.LUT R7, R7, R2, RZ, 0x3c, !PT ;  /* 0x0000000207077212 */ /* 0x000fc600078e3cff */
[----:B0-----:R-:W-:Y:S01]  /*86b0*/  IMAD R9, R0, 0x8, R3 ;  /* 0x0000000800097824 */ /* 0x001fe200078e0203 */
[----:B------:R-:W-:Y:S01]  /*86c0*/  SHF.L.U32 R4, R7, 0x1f, RZ ;  /* 0x0000001f07047819 */ /* 0x000fe200000006ff */
[----:B-1----:R-:W-:Y:S06]  /*86d0*/  @!P0 BRA `(.L_x_180) ;  /* 0x0000000400bc8947 */ /* 0x002fec0003800000 */
.L_x_198:
        /* <DEDUP_REMOVED lines=9> */
.L_x_199:
        /* <DEDUP_REMOVED lines=9> */
.L_x_200:
        /* <DEDUP_REMOVED lines=9> */
.L_x_201:
        /* <DEDUP_REMOVED lines=9> */
.L_x_202:
        /* <DEDUP_REMOVED lines=9> */
.L_x_203:
        /* <DEDUP_REMOVED lines=9> */
.L_x_204:
[----:B------:R-:W1:Y:S01]  /*8a40*/  SYNCS.PHASECHK.TRANS64.TRYWAIT P0, [R9+URZ], R4 ;  /* 0x00000004090075a7 */ /* 0x000e62000800017f */
[----:B------:R-:W-:-:S05]  /*8a50*/  VIADD R0, R0, 0x1 ;  /* 0x0000000100007836 */ /* 0x000fca0000000000 */
[----:B------:R-:W-:-:S04]  /*8a60*/  ISETP.NE.AND P1, PT, R0, 0xb, PT ;  /* 0x0000000b0000780c */ /* 0x000fc80003f25270 */
[----:B------:R-:W-:Y:S02]  /*8a70*/  SEL R2, RZ, 0x1, P1 ;  /* 0x00000001ff027807 */ /* 0x000fe40000800000 */
[----:B------:R-:W-:Y:S02]  /*8a80*/  SEL R0, R0, RZ, P1 ;  /* 0x000000ff00007207 */ /* 0x000fe40000800000 */
[----:B------:R-:W-:Y:S01]  /*8a90*/  LOP3.LUT R2, R7, R2, RZ, 0x3c, !PT ;  /* 0x0000000207027212 */ /* 0x000fe200078e3cff */
[----:B-1----:R-:W-:Y:S06]  /*8aa0*/  @!P0 BRA `(.L_x_187) ;  /* 0x0000000400548947 */ /* 0x002fec0003800000 */
.L_x_205:
[----:B------:R-:W-:Y:S01]  /*8ab0*/  IMAD R3, R0, 0x8, R3 ;  /* 0x0000000800037824 */ /* 0x000fe200078e0203 */
[----:B------:R-:W-:-:S07]  /*8ac0*/  SHF.L.U32 R0, R2, 0x1f, RZ ;  /* 0x0000001f02007819 */ /* 0x000fce00000006ff */
.L_x_188:
[----:B--2---:R2:W3:Y:S02]  /*8ad0*/  SYNCS.PHASECHK.TRANS64.TRYWAIT P0, [R3+URZ], R0 ;  /* 0x00000000030075a7 */ /* 0x0044e4000800017f */
[----:B---3--:R-:W-:Y:S05]  /*8ae0*/  @!P0 NANOSLEEP.SYNCS 0x989680 ;  /* 0x009896800000895d */ /* 0x008fea0003900000 */
[----:B------:R-:W3:Y:S02]  /*8af0*/  @!P0 SYNCS.PHASECHK.TRANS64 P0, [R3+URZ], R0 ;  /* 0x00000000030085a7 */ /* 0x000ee4000800007f */
[----:B---3--:R-:W-:Y:S05]  /*8b00*/  @!P0 BRA `(.L_x_188) ;  /* 0xfffffffc00f08947 */ /* 0x008fea000383ffff */
.L_x_176:
[----:B------:R-:W-:Y:S05]  /*8b10*/  BSYNC B0 ;  /* 0x0000000000007941 */ /* 0x000fea0003800000 */
.L_x_175:
[----:B------:R-:W-:Y:S05]  /*8b20*/  EXIT ;  /* 0x000000000000794d */ /* 0x000fea0003800000 */
.L_x_18:
[----:B-1----:R1:W2:Y:S02]  /*8b30*/  SYNCS.PHASECHK.TRANS64.TRYWAIT P1, [R3+URZ], R0 ;  /* 0x00000000030075a7 */ /* 0x0022a4000802017f */
[----:B--2---:R-:W-:Y:S05]  /*8b40*/  @!P1 NANOSLEEP.SYNCS 0x989680 ;  /* 0x009896800000995d */ /* 0x004fea0003900000 */
[----:B------:R-:W2:Y:S02]  /*8b50*/  @!P1 SYNCS.PHASECHK.TRANS64 P1, [R3+URZ], R0 ;  /* 0x00000000030095a7 */ /* 0x000ea4000802007f */
[----:B--2---:R-:W-:Y:S05]  /*8b60*/  @!P1 BRA `(.L_x_18) ;  /* 0xfffffffc00f09947 */ /* 0x004fea000383ffff */
[----:B------:R-:W-:Y:S05]  /*8b70*/  BRA `(.L_x_17) ;  /* 0xffffff8800987947 */ /* 0x000fea000383ffff */
.L_x_23:
[----:B-1----:R-:W-:-:S04]  /*8b80*/  IMAD.U32 R4, RZ, RZ, UR4 ;  /* 0x00000004ff047e24 */ /* 0x002fc8000f8e00ff */
[----:B------:R1:W2:Y:S03]  /*8b90*/  SYNCS.PHASECHK.TRANS64.TRYWAIT P1, [R4+URZ], R3 ;  /* 0x00000003040075a7 */ /* 0x0002a6000802017f */
[----:B--2---:R-:W-:Y:S05]  /*8ba0*/  @!P1 NANOSLEEP.SYNCS 0x989680 ;  /* 0x009896800000995d */ /* 0x004fea0003900000 */
[----:B------:R-:W2:Y:S02]  /*8bb0*/  @!P1 SYNCS.PHASECHK.TRANS64 P1, [R4+URZ], R3 ;  /* 0x00000003040095a7 */ /* 0x000ea4000802007f */
[----:B--2---:R-:W-:Y:S05]  /*8bc0*/  @!P1 BRA `(.L_x_23) ;  /* 0xfffffffc00ec9947 */ /* 0x004fea000383ffff */
[----:B------:R-:W-:Y:S05]  /*8bd0*/  BRA `(.L_x_22) ;  /* 0xffffff8c005c7947 */ /* 0x000fea000383ffff */
.L_x_162:
[----:B------:R-:W-:Y:S01]  /*8be0*/  BSSY B1, `(.L_x_189) ;  /* 0x0000006000017945 */ /* 0x000fe20003800000 */
[----:B------:R-:W-:-:S07]  /*8bf0*/  IMAD.MOV.U32 R15, RZ, RZ, -0x1 ;  /* 0xffffffffff0f7424 */ /* 0x000fce00078e00ff */
[----:B------:R-:W-:Y:S05]  /*8c00*/  WARPSYNC.COLLECTIVE R15, `(.L_x_190) ;  /* 0x000000000f0c7348 */ /* 0x000fea0003c00000 */
[----:B------:R-:W-:Y:S02]  /*8c10*/  ELECT P6, UR62, PT ;  /* 0x00000000003e782f */ /* 0x000fe400038c0000 */
[----:B------:R-:W-:Y:S01]  /*8c20*/  MOV R14, UR62 ;  /* 0x0000003e000e7c02 */ /* 0x000fe20008000f00 */
[----:B------:R-:W-:Y:S10]  /*8c30*/  ENDCOLLECTIVE ;  /* 0x000000000000791b */ /* 0x000ff40003800000 */
.L_x_190:
[----:B------:R-:W-:Y:S05]  /*8c40*/  BSYNC B1 ;  /* 0x0000000000017941 */ /* 0x000fea0003800000 */
.L_x_189:
[----:B------:R-:W-:Y:S05]  /*8c50*/  BRA `(.L_x_191) ;  /* 0xffffffec004c7947 */ /* 0x000fea000383ffff */
.L_x_165:
[----:B0-----:R0:W1:Y:S02]  /*8c60*/  SYNCS.PHASECHK.TRANS64.TRYWAIT P1, [R14+URZ+0x58], R7 ;  /* 0x000058070e0075a7 */ /* 0x001064000802017f */
[----:B-1----:R-:W-:Y:S05]  /*8c70*/  @!P1 NANOSLEEP.SYNCS 0x989680 ;  /* 0x009896800000995d */ /* 0x002fea0003900000 */
[----:B------:R-:W1:Y:S02]  /*8c80*/  @!P1 SYNCS.PHASECHK.TRANS64 P1, [R14+URZ+0x58], R7 ;  /* 0x000058070e0095a7 */ /* 0x000e64000802007f */
[----:B-1----:R-:W-:Y:S05]  /*8c90*/  @!P1 BRA `(.L_x_165) ;  /* 0xfffffffc00f09947 */ /* 0x002fea000383ffff */
[----:B------:R-:W-:Y:S05]  /*8ca0*/  BRA `(.L_x_192) ;  /* 0xffffffec00807947 */ /* 0x000fea000383ffff */
.L_x_174:
[----:B------:R-:W-:Y:S01]  /*8cb0*/  BSSY B0, `(.L_x_193) ;  /* 0x0000006000007945 */ /* 0x000fe20003800000 */
[----:B------:R-:W-:-:S07]  /*8cc0*/  IMAD.MOV.U32 R15, RZ, RZ, -0x1 ;  /* 0xffffffffff0f7424 */ /* 0x000fce00078e00ff */
[----:B------:R-:W-:Y:S05]  /*8cd0*/  WARPSYNC.COLLECTIVE R15, `(.L_x_194) ;  /* 0x000000000f0c7348 */ /* 0x000fea0003c00000 */
[----:B------:R-:W-:Y:S02]  /*8ce0*/  ELECT P6, UR62, PT ;  /* 0x00000000003e782f */ /* 0x000fe400038c0000 */
[----:B------:R-:W-:Y:S01]  /*8cf0*/  MOV R14, UR62 ;  /* 0x0000003e000e7c02 */ /* 0x000fe20008000f00 */
[----:B------:R-:W-:Y:S10]  /*8d00*/  ENDCOLLECTIVE ;  /* 0x000000000000791b */ /* 0x000ff40003800000 */
.L_x_194:
[----:B------:R-:W-:Y:S05]  /*8d10*/  BSYNC B0 ;  /* 0x0000000000007941 */ /* 0x000fea0003800000 */
.L_x_193:
[----:B------:R-:W-:Y:S05]  /*8d20*/  BRA `(.L_x_195) ;  /* 0xfffffff400d07947 */ /* 0x000fea000383ffff */
.L_x_178:
[----:B0-----:R0:W1:Y:S02]  /*8d30*/  SYNCS.PHASECHK.TRANS64.TRYWAIT P0, [R7+URZ], R2 ;  /* 0x00000002070075a7 */ /* 0x001064000800017f */
[----:B-1----:R-:W-:Y:S05]  /*8d40*/  @!P0 NANOSLEEP.SYNCS 0x989680 ;  /* 0x009896800000895d */ /* 0x002fea0003900000 */
[----:B------:R-:W1:Y:S02]  /*8d50*/  @!P0 SYNCS.PHASECHK.TRANS64 P0, [R7+URZ], R2 ;  /* 0x00000002070085a7 */ /* 0x000e64000800007f */
[----:B-1----:R-:W-:Y:S05]  /*8d60*/  @!P0 BRA `(.L_x_178) ;  /* 0xfffffffc00f08947 */ /* 0x002fea000383ffff */
[----:B------:R-:W-:Y:S05]  /*8d70*/  BRA `(.L_x_196) ;  /* 0xfffffff800107947 */ /* 0x000fea000383ffff */
.L_x_179:
[----:B0-----:R0:W1:Y:S02]  /*8d80*/  SYNCS.PHASECHK.TRANS64.TRYWAIT P0, [R9+URZ], R4 ;  /* 0x00000004090075a7 */ /* 0x001064000800017f */
[----:B-1----:R-:W-:Y:S05]  /*8d90*/  @!P0 NANOSLEEP.SYNCS 0x989680 ;  /* 0x009896800000895d */ /* 0x002fea0003900000 */
[----:B------:R-:W1:Y:S02]  /*8da0*/  @!P0 SYNCS.PHASECHK.TRANS64 P0, [R9+URZ], R4 ;  /* 0x00000004090085a7 */ /* 0x000e64000800007f */
[----:B-1----:R-:W-:Y:S05]  /*8db0*/  @!P0 BRA `(.L_x_179) ;  /* 0xfffffffc00f08947 */ /* 0x002fea000383ffff */
[----:B------:R-:W-:Y:S05]  /*8dc0*/  BRA `(.L_x_197) ;  /* 0xfffffff800207947 */ /* 0x000fea000383ffff */
.L_x_180:
[----:B0-----:R0:W1:Y:S02]  /*8dd0*/  SYNCS.PHASECHK.TRANS64.TRYWAIT P0, [R6+URZ], R5 ;  /* 0x00000005060075a7 */ /* 0x001064000800017f */
[----:B-1----:R-:W-:Y:S05]  /*8de0*/  @!P0 NANOSLEEP.SYNCS 0x989680 ;  /* 0x009896800000895d */ /* 0x002fea0003900000 */
[----:B------:R-:W1:Y:S02]  /*8df0*/  @!P0 SYNCS.PHASECHK.TRANS64 P0, [R6+URZ], R5 ;  /* 0x00000005060085a7 */ /* 0x000e64000800007f */
[----:B-1----:R-:W-:Y:S05]  /*8e00*/  @!P0 BRA `(.L_x_180) ;  /* 0xfffffffc00f08947 */ /* 0x002fea000383ffff */
[----:B------:R-:W-:Y:S05]  /*8e10*/  BRA `(.L_x_198) ;  /* 0xfffffff800307947 */ /* 0x000fea000383ffff */
.L_x_181:
[----:B0-----:R0:W1:Y:S02]  /*8e20*/  SYNCS.PHASECHK.TRANS64.TRYWAIT P0, [R9+URZ], R4 ;  /* 0x00000004090075a7 */ /* 0x001064000800017f */
[----:B-1----:R-:W-:Y:S05]  /*8e30*/  @!P0 NANOSLEEP.SYNCS 0x989680 ;  /* 0x009896800000895d */ /* 0x002fea0003900000 */
[----:B------:R-:W1:Y:S02]  /*8e40*/  @!P0 SYNCS.PHASECHK.TRANS64 P0, [R9+URZ], R4 ;  /* 0x00000004090085a7 */ /* 0x000e64000800007f */
[----:B-1----:R-:W-:Y:S05]  /*8e50*/  @!P0 BRA `(.L_x_181) ;  /* 0xfffffffc00f08947 */ /* 0x002fea000383ffff */
[----:B------:R-:W-:Y:S05]  /*8e60*/  BRA `(.L_x_199) ;  /* 0xfffffff800407947 */ /* 0x000fea000383ffff */
.L_x_182:
[----:B0-----:R0:W1:Y:S02]  /*8e70*/  SYNCS.PHASECHK.TRANS64.TRYWAIT P0, [R6+URZ], R5 ;  /* 0x00000005060075a7 */ /* 0x001064000800017f */
[----:B-1----:R-:W-:Y:S05]  /*8e80*/  @!P0 NANOSLEEP.SYNCS 0x989680 ;  /* 0x009896800000895d */ /* 0x002fea0003900000 */
[----:B------:R-:W1:Y:S02]  /*8e90*/  @!P0 SYNCS.PHASECHK.TRANS64 P0, [R6+URZ], R5 ;  /* 0x00000005060085a7 */ /* 0x000e64000800007f */
[----:B-1----:R-:W-:Y:S05]  /*8ea0*/  @!P0 BRA `(.L_x_182) ;  /* 0xfffffffc00f08947 */ /* 0x002fea000383ffff */
[----:B------:R-:W-:Y:S05]  /*8eb0*/  BRA `(.L_x_200) ;  /* 0xfffffff800507947 */ /* 0x000fea000383ffff */
.L_x_183:
[----:B0-----:R0:W1:Y:S02]  /*8ec0*/  SYNCS.PHASECHK.TRANS64.TRYWAIT P0, [R9+URZ], R4 ;  /* 0x00000004090075a7 */ /* 0x001064000800017f */
[----:B-1----:R-:W-:Y:S05]  /*8ed0*/  @!P0 NANOSLEEP.SYNCS 0x989680 ;  /* 0x009896800000895d */ /* 0x002fea0003900000 */
[----:B------:R-:W1:Y:S02]  /*8ee0*/  @!P0 SYNCS.PHASECHK.TRANS64 P0, [R9+URZ], R4 ;  /* 0x00000004090085a7 */ /* 0x000e64000800007f */
[----:B-1----:R-:W-:Y:S05]  /*8ef0*/  @!P0 BRA `(.L_x_183) ;  /* 0xfffffffc00f08947 */ /* 0x002fea000383ffff */
[----:B------:R-:W-:Y:S05]  /*8f00*/  BRA `(.L_x_201) ;  /* 0xfffffff800607947 */ /* 0x000fea000383ffff */
.L_x_184:
[----:B0-----:R0:W1:Y:S02]  /*8f10*/  SYNCS.PHASECHK.TRANS64.TRYWAIT P0, [R6+URZ], R5 ;  /* 0x00000005060075a7 */ /* 0x001064000800017f */
[----:B-1----:R-:W-:Y:S05]  /*8f20*/  @!P0 NANOSLEEP.SYNCS 0x989680 ;  /* 0x009896800000895d */ /* 0x002fea0003900000 */
[----:B------:R-:W1:Y:S02]  /*8f30*/  @!P0 SYNCS.PHASECHK.TRANS64 P0, [R6+URZ], R5 ;  /* 0x00000005060085a7 */ /* 0x000e64000800007f */
[----:B-1----:R-:W-:Y:S05]  /*8f40*/  @!P0 BRA `(.L_x_184) ;  /* 0xfffffffc00f08947 */ /* 0x002fea000383ffff */
[----:B------:R-:W-:Y:S05]  /*8f50*/  BRA `(.L_x_202) ;  /* 0xfffffff800707947 */ /* 0x000fea000383ffff */
.L_x_185:
[----:B0-----:R0:W1:Y:S02]  /*8f60*/  SYNCS.PHASECHK.TRANS64.TRYWAIT P0, [R9+URZ], R4 ;  /* 0x00000004090075a7 */ /* 0x001064000800017f */
[----:B-1----:R-:W-:Y:S05]  /*8f70*/  @!P0 NANOSLEEP.SYNCS 0x989680 ;  /* 0x009896800000895d */ /* 0x002fea0003900000 */
[----:B------:R-:W1:Y:S02]  /*8f80*/  @!P0 SYNCS.PHASECHK.TRANS64 P0, [R9+URZ], R4 ;  /* 0x00000004090085a7 */ /* 0x000e64000800007f */
[----:B-1----:R-:W-:Y:S05]  /*8f90*/  @!P0 BRA `(.L_x_185) ;  /* 0xfffffffc00f08947 */ /* 0x002fea000383ffff */
[----:B------:R-:W-:Y:S05]  /*8fa0*/  BRA `(.L_x_203) ;  /* 0xfffffff800807947 */ /* 0x000fea000383ffff */
.L_x_186:
[----:B0-----:R0:W1:Y:S02]  /*8fb0*/  SYNCS.PHASECHK.TRANS64.TRYWAIT P0, [R6+URZ], R5 ;  /* 0x00000005060075a7 */ /* 0x001064000800017f */
[----:B-1----:R-:W-:Y:S05]  /*8fc0*/  @!P0 NANOSLEEP.SYNCS 0x989680 ;  /* 0x009896800000895d */ /* 0x002fea0003900000 */
[----:B------:R-:W1:Y:S02]  /*8fd0*/  @!P0 SYNCS.PHASECHK.TRANS64 P0, [R6+URZ], R5 ;  /* 0x00000005060085a7 */ /* 0x000e64000800007f */
[----:B-1----:R-:W-:Y:S05]  /*8fe0*/  @!P0 BRA `(.L_x_186) ;  /* 0xfffffffc00f08947 */ /* 0x002fea000383ffff */
[----:B------:R-:W-:Y:S05]  /*8ff0*/  BRA `(.L_x_204) ;  /* 0xfffffff800907947 */ /* 0x000fea000383ffff */
.L_x_187:
[----:B-1----:R1:W2:Y:S02]  /*9000*/  SYNCS.PHASECHK.TRANS64.TRYWAIT P0, [R9+URZ], R4 ;  /* 0x00000004090075a7 */ /* 0x0022a4000800017f */
[----:B--2---:R-:W-:Y:S05]  /*9010*/  @!P0 NANOSLEEP.SYNCS 0x989680 ;  /* 0x009896800000895d */ /* 0x004fea0003900000 */
[----:B------:R-:W2:Y:S02]  /*9020*/  @!P0 SYNCS.PHASECHK.TRANS64 P0, [R9+URZ], R4 ;  /* 0x00000004090085a7 */ /* 0x000ea4000800007f */
[----:B--2---:R-:W-:Y:S05]  /*9030*/  @!P0 BRA `(.L_x_187) ;  /* 0xfffffffc00f08947 */ /* 0x004fea000383ffff */
[----:B------:R-:W-:Y:S05]  /*9040*/  BRA `(.L_x_205) ;  /* 0xfffffff800987947 */ /* 0x000fea000383ffff */
.L_x_206:
[----:B------:R-:W-:-:S00]  /*9050*/  BRA `(.L_x_206) ;  /* 0xfffffffc00fc7947 */ /* 0x000fc0000383ffff */
[----:B------:R-:W-:-:S00]  /*9060*/  NOP ;  /* 0x0000000000007918 */ /* 0x000fc00000000000 */
        /* <DEDUP_REMOVED lines=9> */
.L_x_207:


//--------------------- .nv.global.init           --------------------------
	.section	.nv.global.init,"aw",@progbits
.nv.global.init:
	.type		$str$22,@object
	.size		$str$22,($str$23 - $str$22)
$str$22:
        /*0000*/ 	.byte	0x6b, 0x5f, 0x74, 0x69, 0x6c, 0x65, 0x5f, 0x63, 0x6f, 0x75, 0x6e, 0x74, 0x20, 0x3e, 0x3d, 0x20
        /*0010*/ 	.byte	0x31, 0x00
	.type		$str$23,@object
	.size		$str$23,(__unnamed_1 - $str$23)
$str$23:
        /*0012*/ 	.byte	0x2f, 0x74, 0x6d, 0x70, 0x2f, 0x63, 0x75, 0x74, 0x6c, 0x61, 0x73, 0x73, 0x5f, 0x73, 0x77, 0x65
        /*0022*/ 	.byte	0x65, 0x70, 0x5f, 0x73, 0x72, 0x63, 0x2f, 0x69, 0x6e, 0x63, 0x6c, 0x75, 0x64, 0x65, 0x2f, 0x63
        /*0032*/ 	.byte	0x75, 0x74, 0x6c, 0x61, 0x73, 0x73, 0x2f, 0x67, 0x65, 0x6d, 0x6d, 0x2f, 0x63, 0x6f, 0x6c, 0x6c
        /*0042*/ 	.byte	0x65, 0x63, 0x74, 0x69, 0x76, 0x65, 0x2f, 0x73, 0x6d, 0x39, 0x30, 0x5f, 0x6d, 0x6d, 0x61, 0x5f
        /*0052*/ 	.byte	0x74, 0x6d, 0x61, 0x5f, 0x67, 0x6d, 0x6d, 0x61, 0x5f, 0x73, 0x73, 0x5f, 0x77, 0x61, 0x72, 0x70
        /*0062*/ 	.byte	0x73, 0x70, 0x65, 0x63, 0x69, 0x61, 0x6c, 0x69, 0x7a, 0x65, 0x64, 0x2e, 0x68, 0x70, 0x70, 0x00
	.type		__unnamed_1,@object
	.size		__unnamed_1,(.L_0 - __unnamed_1)
__unnamed_1:
        /*0072*/ 	.byte	0x76, 0x6f, 0x69, 0x64, 0x20, 0x63, 0x75, 0x74, 0x6c, 0x61, 0x73, 0x73, 0x3a, 0x3a, 0x67, 0x65
        /* <DEDUP_REMOVED lines=180> */
        /*0bc2*/ 	.byte	0x74, 0x79, 0x5d, 0x00
.L_0:


//--------------------- .nv.shared._ZN7cutlass13device_kernelINS_4gemm6kernel13GemmUniversalIN4cute5tupleIJiiiiEEENS1_10collective13CollectiveMmaINS1_34MainloopSm90TmaGmmaWarpSpecializedILi11ENS5_IJNS4_1CILi1EEESB_SB_EEENS1_35KernelTmaWarpSpecializedCooperativeEEENS5_IJNSA_ILi256EEENSA_ILi64EEENSA_ILi32EEEEEENS_10bfloat16_tENS5_IJlSB_lEEESJ_SK_NS4_8TiledMMAINS4_8MMA_AtomIJNS4_4SM904GMMA27MMA_64x64x16_F32BF16BF16_SSILNSO_5MajorE0ELSQ_0ELNSO_7ScaleInE1ELSR_1EEEEEENS4_6LayoutINS5_IJNSA_ILi2EEESB_SB_EEENS5_IJSB_NSA_ILi0EEESX_EEEEENS5_IJNS4_10UnderscoreES10_S10_EEEEENS4_13SM90_TMA_LOADENS4_14ComposedLayoutINS4_7SwizzleILi2ELi4ELi3EEENS4_18smem_ptr_flag_bitsILi16EEENSU_INS5_IJNSA_ILi8EEESH_EEENS5_IJSH_SB_EEEEEEEvNS4_8identityES13_S1D_vS1E_EENS_8epilogue10collective6detail29Sm90TmaWarpSpecializedAdapterINS1H_15DefaultEpilogueISJ_SK_SK_NS1G_6thread17LinearCombinationISJ_Li1EffLNS1L_9ScaleType4KindE0ELNS_15FloatRoundStyleE2ESJ_EENS1_15EpilogueDefaultEEEEEvvEEEEvNT_6ParamsE --------------------------
	.section	.nv.shared._ZN7cutlass13device_kernelINS_4gemm6kernel13GemmUniversalIN4cute5tupleIJiiiiEEENS1_10collective13CollectiveMmaINS1_34MainloopSm90TmaGmmaWarpSpecializedILi11ENS5_IJNS4_1CILi1EEESB_SB_EEENS1_35KernelTmaWarpSpecializedCooperativeEEENS5_IJNSA_ILi256EEENSA_ILi64EEENSA_ILi32EEEEEENS_10bfloat16_tENS5_IJlSB_lEEESJ_SK_NS4_8TiledMMAINS4_8MMA_AtomIJNS4_4SM904GMMA27MMA_64x64x16_F32BF16BF16_SSILNSO_5MajorE0ELSQ_0ELNSO_7ScaleInE1ELSR_1EEEEEENS4_6LayoutINS5_IJNSA_ILi2EEESB_SB_EEENS5_IJSB_NSA_ILi0EEESX_EEEEENS5_IJNS4_10UnderscoreES10_S10_EEEEENS4_13SM90_TMA_LOADENS4_14ComposedLayoutINS4_7SwizzleILi2ELi4ELi3EEENS4_18smem_ptr_flag_bitsILi16EEENSU_INS5_IJNSA_ILi8EEESH_EEENS5_IJSH_SB_EEEEEEEvNS4_8identityES13_S1D_vS1E_EENS_8epilogue10collective6detail29Sm90TmaWarpSpecializedAdapterINS1H_15DefaultEpilogueISJ_SK_SK_NS1G_6thread17LinearCombinationISJ_Li1EffLNS1L_9ScaleType4KindE0ELNS_15FloatRoundStyleE2ESJ_EENS1_15EpilogueDefaultEEEEEvvEEEEvNT_6ParamsE,"aw",@nobits
	.sectionflags	@""
	.align	16
	.zero		1024


//--------------------- .nv.shared.reserved.0     --------------------------
	.section	.nv.shared.reserved.0,"aw",@nobits
	.weak		__nv_reservedSMEM_offset_0_alias
	.size		__nv_reservedSMEM_offset_0_alias, 0, 0
	.other		__nv_reservedSMEM_offset_0_alias,@"STO_CUDA_RESERVED_SHARED STV_DEFAULT"
__nv_reservedSMEM_offset_0_alias:
	.zero		0


//--------------------- .nv.global                --------------------------
	.section	.nv.global,"aw",@nobits
.nv.global:
	.type		_ZN39_INTERNAL_2b3d451b_4_k_cu_a31412bd_25264cute1_E,@object
	.size		_ZN39_INTERNAL_2b3d451b_4_k_cu_a31412bd_25264cute1_E,(_ZN39_INTERNAL_2b3d451b_4_k_cu_a31412bd_25264cuda3std3__45__cpo6cbeginE - _ZN39_INTERNAL_2b3d451b_4_k_cu_a31412bd_25264cute1_E)
_ZN39_INTERNAL_2b3d451b_4_k_cu_a31412bd_25264cute1_E:
	.zero		1
	.type		_ZN39_INTERNAL_2b3d451b_4_k_cu_a31412bd_25264cuda3std3__45__cpo6cbeginE,@object
	.size		_ZN39_INTERNAL_2b3d451b_4_k_cu_a31412bd_25264cuda3std3__45__cpo6cbeginE,(_ZN39_INTERNAL_2b3d451b_4_k_cu_a31412bd_25264cuda3std3__48in_placeE - _ZN39_INTERNAL_2b3d451b_4_k_cu_a31412bd_25264cuda3std3__45__cpo6cbeginE)
_ZN39_INTERNAL_2b3d451b_4_k_cu_a31412bd_25264cuda3std3__45__cpo6cbeginE:
	.zero		1
	.type		_ZN39_INTERNAL_2b3d451b_4_k_cu_a31412bd_25264cuda3std3__48in_placeE,@object
	.size		_ZN39_INTERNAL_2b3d451b_4_k_cu_a31412bd_25264cuda3std3__48in_placeE,(_ZN39_INTERNAL_2b3d451b_4_k_cu_a31412bd_25264cuda3std6ranges3__45__cpo9iter_moveE - _ZN39_INTERNAL_2b3d451b_4_k_cu_a31412bd_25264cuda3std3__48in_placeE)
_ZN39_INTERNAL_2b3d451b_4_k_cu_a31412bd_25264cuda3std3__48in_placeE:
	.zero		1
	.type		_ZN39_INTERNAL_2b3d451b_4_k_cu_a31412bd_25264cuda3std6ranges3__45__cpo9iter_moveE,@object
	.size		_ZN39_INTERNAL_2b3d451b_4_k_cu_a31412bd_25264cuda3std6ranges3__45__cpo9iter_moveE,(_ZN39_INTERNAL_2b3d451b_4_k_cu_a31412bd_25264cuda3std3__45__cpo5beginE - _ZN39_INTERNAL_2b3d451b_4_k_cu_a31412bd_25264cuda3std6ranges3__45__cpo9iter_moveE)
_ZN39_INTERNAL_2b3d451b_4_k_cu_a31412bd_25264cuda3std6ranges3__45__cpo9iter_moveE:
	.zero		1
	.type		_ZN39_INTERNAL_2b3d451b_4_k_cu_a31412bd_25264cuda3std3__45__cpo5beginE,@object
	.size		_ZN39_INTERNAL_2b3d451b_4_k_cu_a31412bd_25264cuda3std3__45__cpo5beginE,(_ZN39_INTERNAL_2b3d451b_4_k_cu_a31412bd_25264cuda3std3__441_GLOBAL__N__2b3d451b_4_k_cu_a31412bd_25266ignoreE - _ZN39_INTERNAL_2b3d451b_4_k_cu_a31412bd_25264cuda3std3__45__cpo5beginE)
_ZN39_INTERNAL_2b3d451b_4_k_cu_a31412bd_25264cuda3std3__45__cpo5beginE:
	.zero		1
	.type		_ZN39_INTERNAL_2b3d451b_4_k_cu_a31412bd_25264cuda3std3__441_GLOBAL__N__2b3d451b_4_k_cu_a31412bd_25266ignoreE,@object
	.size		_ZN39_INTERNAL_2b3d451b_4_k_cu_a31412bd_25264cuda3std3__441_GLOBAL__N__2b3d451b_4_k_cu_a31412bd_25266ignoreE,(_ZN39_INTERNAL_2b3d451b_4_k_cu_a31412bd_25264cute7productE - _ZN39_INTERNAL_2b3d451b_4_k_cu_a31412bd_25264cuda3std3__441_GLOBAL__N__2b3d451b_4_k_cu_a31412bd_25266ignoreE)
_ZN39_INTERNAL_2b3d451b_4_k_cu_a31412bd_25264cuda3std3__441_GLOBAL__N__2b3d451b_4_k_cu_a31412bd_25266ignoreE:
	.zero		1
	.type		_ZN39_INTERNAL_2b3d451b_4_k_cu_a31412bd_25264cute7productE,@object
	.size		_ZN39_INTERNAL_2b3d451b_4_k_cu_a31412bd_25264cute7productE,(_ZN39_INTERNAL_2b3d451b_4_k_cu_a31412bd_25264cuda3std3__45__cpo3endE - _ZN39_INTERNAL_2b3d451b_4_k_cu_a31412bd_25264cute7productE)
_ZN39_INTERNAL_2b3d451b_4_k_cu_a31412bd_25264cute7productE:
	.zero		1
	.type		_ZN39_INTERNAL_2b3d451b_4_k_cu_a31412bd_25264cuda3std3__45__cpo3endE,@object
	.size		_ZN39_INTERNAL_2b3d451b_4_k_cu_a31412bd_25264cuda3std3__45__cpo3endE,(_ZN39_INTERNAL_2b3d451b_4_k_cu_a31412bd_25264cuda3std3__419piecewise_constructE - _ZN39_INTERNAL_2b3d451b_4_k_cu_a31412bd_25264cuda3std3__45__cpo3endE)
_ZN39_INTERNAL_2b3d451b_4_k_cu_a31412bd_25264cuda3std3__45__cpo3endE:
	.zero		1
	.type		_ZN39_INTERNAL_2b3d451b_4_k_cu_a31412bd_25264cuda3std3__419piecewise_constructE,@object
	.size		_ZN39_INTERNAL_2b3d451b_4_k_cu_a31412bd_25264cuda3std3__419piecewise_constructE,(_ZN39_INTERNAL_2b3d451b_4_k_cu_a31412bd_25264cuda3std3__45__cpo4cendE - _ZN39_INTERNAL_2b3d451b_4_k_cu_a31412bd_25264cuda3std3__419piecewise_constructE)
_ZN39_INTERNAL_2b3d451b_4_k_cu_a31412bd_25264cuda3std3__419piecewise_constructE:
	.zero		1
	.type		_ZN39_INTERNAL_2b3d451b_4_k_cu_a31412bd_25264cuda3std3__45__cpo4cendE,@object
	.size		_ZN39_INTERNAL_2b3d451b_4_k_cu_a31412bd_25264cuda3std3__45__cpo4cendE,(_ZN39_INTERNAL_2b3d451b_4_k_cu_a31412bd_25264cuda3std6ranges3__45__cpo4swapE - _ZN39_INTERNAL_2b3d451b_4_k_cu_a31412bd_25264cuda3std3__45__cpo4cendE)
_ZN39_INTERNAL_2b3d451b_4_k_cu_a31412bd_25264cuda3std3__45__cpo4cendE:
	.zero		1
	.type		_ZN39_INTERNAL_2b3d451b_4_k_cu_a31412bd_25264cuda3std6ranges3__45__cpo4swapE,@object
	.size		_ZN39_INTERNAL_2b3d451b_4_k_cu_a31412bd_25264cuda3std6ranges3__45__cpo4swapE,(.L_8 - _ZN39_INTERNAL_2b3d451b_4_k_cu_a31412bd_25264cuda3std6ranges3__45__cpo4swapE)
_ZN39_INTERNAL_2b3d451b_4_k_cu_a31412bd_25264cuda3std6ranges3__45__cpo4swapE:
	.zero		1
.L_8:


//--------------------- .nv.constant0._ZN7cutlass13device_kernelINS_4gemm6kernel13GemmUniversalIN4cute5tupleIJiiiiEEENS1_10collective13CollectiveMmaINS1_34MainloopSm90TmaGmmaWarpSpecializedILi11ENS5_IJNS4_1CILi1EEESB_SB_EEENS1_35KernelTmaWarpSpecializedCooperativeEEENS5_IJNSA_ILi256EEENSA_ILi64EEENSA_ILi32EEEEEENS_10bfloat16_tENS5_IJlSB_lEEESJ_SK_NS4_8TiledMMAINS4_8MMA_AtomIJNS4_4SM904GMMA27MMA_64x64x16_F32BF16BF16_SSILNSO_5MajorE0ELSQ_0ELNSO_7ScaleInE1ELSR_1EEEEEENS4_6LayoutINS5_IJNSA_ILi2EEESB_SB_EEENS5_IJSB_NSA_ILi0EEESX_EEEEENS5_IJNS4_10UnderscoreES10_S10_EEEEENS4_13SM90_TMA_LOADENS4_14ComposedLayoutINS4_7SwizzleILi2ELi4ELi3EEENS4_18smem_ptr_flag_bitsILi16EEENSU_INS5_IJNSA_ILi8EEESH_EEENS5_IJSH_SB_EEEEEEEvNS4_8identityES13_S1D_vS1E_EENS_8epilogue10collective6detail29Sm90TmaWarpSpecializedAdapterINS1H_15DefaultEpilogueISJ_SK_SK_NS1G_6thread17LinearCombinationISJ_Li1EffLNS1L_9ScaleType4KindE0ELNS_15FloatRoundStyleE2ESJ_EENS1_15EpilogueDefaultEEEEEvvEEEEvNT_6ParamsE --------------------------
	.section	.nv.constant0._ZN7cutlass13device_kernelINS_4gemm6kernel13GemmUniversalIN4cute5tupleIJiiiiEEENS1_10collective13CollectiveMmaINS1_34MainloopSm90TmaGmmaWarpSpecializedILi11ENS5_IJNS4_1CILi1EEESB_SB_EEENS1_35KernelTmaWarpSpecializedCooperativeEEENS5_IJNSA_ILi256EEENSA_ILi64EEENSA_ILi32EEEEEENS_10bfloat16_tENS5_IJlSB_lEEESJ_SK_NS4_8TiledMMAINS4_8MMA_AtomIJNS4_4SM904GMMA27MMA_64x64x16_F32BF16BF16_SSILNSO_5MajorE0ELSQ_0ELNSO_7ScaleInE1ELSR_1EEEEEENS4_6LayoutINS5_IJNSA_ILi2EEESB_SB_EEENS5_IJSB_NSA_ILi0EEESX_EEEEENS5_IJNS4_10UnderscoreES10_S10_EEEEENS4_13SM90_TMA_LOADENS4_14ComposedLayoutINS4_7SwizzleILi2ELi4ELi3EEENS4_18smem_ptr_flag_bitsILi16EEENSU_INS5_IJNSA_ILi8EEESH_EEENS5_IJSH_SB_EEEEEEEvNS4_8identityES13_S1D_vS1E_EENS_8epilogue10collective6detail29Sm90TmaWarpSpecializedAdapterINS1H_15DefaultEpilogueISJ_SK_SK_NS1G_6thread17LinearCombinationISJ_Li1EffLNS1L_9ScaleType4KindE0ELNS_15FloatRoundStyleE2ESJ_EENS1_15EpilogueDefaultEEEEEvvEEEEvNT_6ParamsE,"a",@progbits
	.sectionflags	@""
	.align	4
.nv.constant0._ZN7cutlass13device_kernelINS_4gemm6kernel13GemmUniversalIN4cute5tupleIJiiiiEEENS1_10collective13CollectiveMmaINS1_34MainloopSm90TmaGmmaWarpSpecializedILi11ENS5_IJNS4_1CILi1EEESB_SB_EEENS1_35KernelTmaWarpSpecializedCooperativeEEENS5_IJNSA_ILi256EEENSA_ILi64EEENSA_ILi32EEEEEENS_10bfloat16_tENS5_IJlSB_lEEESJ_SK_NS4_8TiledMMAINS4_8MMA_AtomIJNS4_4SM904GMMA27MMA_64x64x16_F32BF16BF16_SSILNSO_5MajorE0ELSQ_0ELNSO_7ScaleInE1ELSR_1EEEEEENS4_6LayoutINS5_IJNSA_ILi2EEESB_SB_EEENS5_IJSB_NSA_ILi0EEESX_EEEEENS5_IJNS4_10UnderscoreES10_S10_EEEEENS4_13SM90_TMA_LOADENS4_14ComposedLayoutINS4_7SwizzleILi2ELi4ELi3EEENS4_18smem_ptr_flag_bitsILi16EEENSU_INS5_IJNSA_ILi8EEESH_EEENS5_IJSH_SB_EEEEEEEvNS4_8identityES13_S1D_vS1E_EENS_8epilogue10collective6detail29Sm90TmaWarpSpecializedAdapterINS1H_15DefaultEpilogueISJ_SK_SK_NS1G_6thread17LinearCombinationISJ_Li1EffLNS1L_9ScaleType4KindE0ELNS_15FloatRoundStyleE2ESJ_EENS1_15EpilogueDefaultEEEEEvvEEEEvNT_6ParamsE:
	.zero		1664


//--------------------- SYMBOLS --------------------------

	.type		.nv.reservedSmem.offset0,@object
	.size		.nv.reservedSmem.offset0,0x4
	.type		__assertfail,@function
